	.target	sm_100a

	.elftype	@"ET_EXEC"


//--------------------- .note.nv.tkinfo           --------------------------
	.section	.note.nv.tkinfo,"",@"SHT_NOTE"
	.sectionflags	@"SHF_NOTE_NV_TKINFO"
	.tkinfo
        /*0018*/ 	.word	0x00000002
        /*0030*/ 	.string	""
        /*0030*/ 	.string	"ptxas"
        /*0030*/ 	.string	"Cuda compilation tools, release 13.0, V13.0.88"
        /*0030*/ 	.string	"Build cuda_13.0.r13.0/compiler.36424714_0"
        /*0030*/ 	.string	"-arch sm_100a -m 64 "



//--------------------- .note.nv.cuinfo           --------------------------
	.section	.note.nv.cuinfo,"",@"SHT_NOTE"
	.sectionflags	@"SHF_NOTE_NV_CUINFO"
        /*0018*/ 	.short	0x0002
        /*001a*/ 	.short	0x0064
        /*001c*/ 	.short	0x0082
	.zero		2


//--------------------- .nv.info                  --------------------------
	.section	.nv.info,"",@"SHT_CUDA_INFO"
	.align	4


	//----- nvinfo : EIATTR_REGCOUNT
	.align		4
        /*0000*/ 	.byte	0x04, 0x2f
        /*0002*/ 	.short	(.L_19 - .L_18)
	.align		4
.L_18:
        /*0004*/ 	.word	index@(_ZN7cutlass13device_kernelINS_4conv6kernel13ConvUniversalINS1_16ConvProblemShapeILNS1_8OperatorE0ELi3EEENS1_10collective14CollectiveConvINS1_47MainloopSm100TmaUmmaWarpSpecializedImplicitGemmILS5_0ELi8ELi3ELi1ELi2EN4cute5tupleIJNSA_1CILi1EEESD_SD_EEEEENSB_IJNSC_ILi64EEENSC_ILi128EEENSB_IJSG_EEEEEENS_6half_tESK_NSA_8TiledMMAINSA_8MMA_AtomIJNSA_20SM100_MMA_F16BF16_SSISK_SK_fLi64ELi128ELNSA_4UMMA5MajorE0ELSP_0ELNSO_7ScaleInE0ELSQ_0EEEEEENSA_6LayoutISE_NSB_IJNSC_ILi0EEESU_SU_EEEEENSB_IJNSA_10UnderscoreESX_SX_EEEEENS7_6detail27Sm100ImplicitGemmTileTraitsINSA_20SM90_TMA_LOAD_IM2COLENSA_14ComposedLayoutINSA_7SwizzleILi3ELi4ELi3EEENSA_18smem_ptr_flag_bitsILi16EEENST_INSB_IJNSC_ILi8EEESG_EEENSB_IJSG_SD_EEEEEEEvEENS11_INSA_13SM90_TMA_LOADES1C_vEEEENS_8epilogue10collective18CollectiveEpilogueINS1H_23Sm100TmaWarpSpecializedILi4ELi2ELi16ELb1ELb0EEEJSJ_NSB_IJNST_ISG_SD_EENST_INSC_ILi32EEESD_EEEEESK_NSB_IJNSB_IJllllEEESD_SU_EEESK_S1R_NS1H_6fusion15FusionCallbacksIS1L_NS1S_17LinearCombinationISK_fSK_fLNS_15FloatRoundStyleE2EEESJ_S1P_JEEENSA_5SM1004TMEM4LOAD26SM100_TMEM_LOAD_16dp256b4xES12_NS13_INS14_ILi2ELi4ELi3EEES17_NST_INSB_IJS18_S1N_EEENSB_IJS1N_SD_EEEEEEENSA_17SM75_U32x4_LDSM_NENSA_21SM90_TMA_STORE_IM2COLES26_NSA_17SM90_U32x4_STSM_NENSA_39AutoVectorizingCopyWithAssumedAlignmentILi128EEEEEEvvEEEEvNT_6ParamsE)
        /*0008*/ 	.word	0x0000004e


	//----- nvinfo : EIATTR_FRAME_SIZE
	.align		4
.L_19:
        /*000c*/ 	.byte	0x04, 0x11
        /*000e*/ 	.short	(.L_21 - .L_20)
	.align		4
.L_20:
        /*0010*/ 	.word	index@($__internal_2_$__cuda_sm10x_tcgen05_guardrail_trap_unallocated_columns_being_dealloced)
        /*0014*/ 	.word	0x00000008


	//----- nvinfo : EIATTR_FRAME_SIZE
	.align		4
.L_21:
        /*0018*/ 	.byte	0x04, 0x11
        /*001a*/ 	.short	(.L_23 - .L_22)
	.align		4
.L_22:
        /*001c*/ 	.word	index@($__internal_1_$__cuda_sm10x_tcgen05_guardrail_trap_phase_invalid_during_alloc)
        /*0020*/ 	.word	0x00000008


	//----- nvinfo : EIATTR_FRAME_SIZE
	.align		4
.L_23:
        /*0024*/ 	.byte	0x04, 0x11
        /*0026*/ 	.short	(.L_25 - .L_24)
	.align		4
.L_24:
        /*0028*/ 	.word	index@($__internal_0_$__cuda_sm10x_tcgen05_guardrail_trap_col_being_dealloced_not_returned_by_alloc)
        /*002c*/ 	.word	0x00000008


	//----- nvinfo : EIATTR_FRAME_SIZE
	.align		4
.L_25:
        /*0030*/ 	.byte	0x04, 0x11
        /*0032*/ 	.short	(.L_27 - .L_26)
	.align		4
.L_26:
        /*0034*/ 	.word	index@(_ZN7cutlass13device_kernelINS_4conv6kernel13ConvUniversalINS1_16ConvProblemShapeILNS1_8OperatorE0ELi3EEENS1_10collective14CollectiveConvINS1_47MainloopSm100TmaUmmaWarpSpecializedImplicitGemmILS5_0ELi8ELi3ELi1ELi2EN4cute5tupleIJNSA_1CILi1EEESD_SD_EEEEENSB_IJNSC_ILi64EEENSC_ILi128EEENSB_IJSG_EEEEEENS_6half_tESK_NSA_8TiledMMAINSA_8MMA_AtomIJNSA_20SM100_MMA_F16BF16_SSISK_SK_fLi64ELi128ELNSA_4UMMA5MajorE0ELSP_0ELNSO_7ScaleInE0ELSQ_0EEEEEENSA_6LayoutISE_NSB_IJNSC_ILi0EEESU_SU_EEEEENSB_IJNSA_10UnderscoreESX_SX_EEEEENS7_6detail27Sm100ImplicitGemmTileTraitsINSA_20SM90_TMA_LOAD_IM2COLENSA_14ComposedLayoutINSA_7SwizzleILi3ELi4ELi3EEENSA_18smem_ptr_flag_bitsILi16EEENST_INSB_IJNSC_ILi8EEESG_EEENSB_IJSG_SD_EEEEEEEvEENS11_INSA_13SM90_TMA_LOADES1C_vEEEENS_8epilogue10collective18CollectiveEpilogueINS1H_23Sm100TmaWarpSpecializedILi4ELi2ELi16ELb1ELb0EEEJSJ_NSB_IJNST_ISG_SD_EENST_INSC_ILi32EEESD_EEEEESK_NSB_IJNSB_IJllllEEESD_SU_EEESK_S1R_NS1H_6fusion15FusionCallbacksIS1L_NS1S_17LinearCombinationISK_fSK_fLNS_15FloatRoundStyleE2EEESJ_S1P_JEEENSA_5SM1004TMEM4LOAD26SM100_TMEM_LOAD_16dp256b4xES12_NS13_INS14_ILi2ELi4ELi3EEES17_NST_INSB_IJS18_S1N_EEENSB_IJS1N_SD_EEEEEEENSA_17SM75_U32x4_LDSM_NENSA_21SM90_TMA_STORE_IM2COLES26_NSA_17SM90_U32x4_STSM_NENSA_39AutoVectorizingCopyWithAssumedAlignmentILi128EEEEEEvvEEEEvNT_6ParamsE)
        /*0038*/ 	.word	0x00000008


	//----- nvinfo : EIATTR_MIN_STACK_SIZE
	.align		4
.L_27:
        /*003c*/ 	.byte	0x04, 0x12
        /*003e*/ 	.short	(.L_29 - .L_28)
	.align		4
.L_28:
        /*0040*/ 	.word	index@(_ZN7cutlass13device_kernelINS_4conv6kernel13ConvUniversalINS1_16ConvProblemShapeILNS1_8OperatorE0ELi3EEENS1_10collective14CollectiveConvINS1_47MainloopSm100TmaUmmaWarpSpecializedImplicitGemmILS5_0ELi8ELi3ELi1ELi2EN4cute5tupleIJNSA_1CILi1EEESD_SD_EEEEENSB_IJNSC_ILi64EEENSC_ILi128EEENSB_IJSG_EEEEEENS_6half_tESK_NSA_8TiledMMAINSA_8MMA_AtomIJNSA_20SM100_MMA_F16BF16_SSISK_SK_fLi64ELi128ELNSA_4UMMA5MajorE0ELSP_0ELNSO_7ScaleInE0ELSQ_0EEEEEENSA_6LayoutISE_NSB_IJNSC_ILi0EEESU_SU_EEEEENSB_IJNSA_10UnderscoreESX_SX_EEEEENS7_6detail27Sm100ImplicitGemmTileTraitsINSA_20SM90_TMA_LOAD_IM2COLENSA_14ComposedLayoutINSA_7SwizzleILi3ELi4ELi3EEENSA_18smem_ptr_flag_bitsILi16EEENST_INSB_IJNSC_ILi8EEESG_EEENSB_IJSG_SD_EEEEEEEvEENS11_INSA_13SM90_TMA_LOADES1C_vEEEENS_8epilogue10collective18CollectiveEpilogueINS1H_23Sm100TmaWarpSpecializedILi4ELi2ELi16ELb1ELb0EEEJSJ_NSB_IJNST_ISG_SD_EENST_INSC_ILi32EEESD_EEEEESK_NSB_IJNSB_IJllllEEESD_SU_EEESK_S1R_NS1H_6fusion15FusionCallbacksIS1L_NS1S_17LinearCombinationISK_fSK_fLNS_15FloatRoundStyleE2EEESJ_S1P_JEEENSA_5SM1004TMEM4LOAD26SM100_TMEM_LOAD_16dp256b4xES12_NS13_INS14_ILi2ELi4ELi3EEES17_NST_INSB_IJS18_S1N_EEENSB_IJS1N_SD_EEEEEEENSA_17SM75_U32x4_LDSM_NENSA_21SM90_TMA_STORE_IM2COLES26_NSA_17SM90_U32x4_STSM_NENSA_39AutoVectorizingCopyWithAssumedAlignmentILi128EEEEEEvvEEEEvNT_6ParamsE)
        /*0044*/ 	.word	0x00000008
.L_29:


//--------------------- .nv.compat                --------------------------
	.section	.nv.compat,"",@"SHT_CUDA_COMPAT_INFO"
	.align	4
        /*0000*/ 	.byte	0x02, 0x09, 0x01, 0x00, 0x02, 0x02, 0x02, 0x00, 0x02, 0x05, 0x05, 0x00, 0x03, 0x07, 0x01, 0x01
        /*0010*/ 	.byte	0x02, 0x03, 0x01, 0x00, 0x02, 0x06, 0x01, 0x00, 0x04, 0x0b, 0x08, 0x00, 0x09, 0x00, 0x00, 0x00
        /*0020*/ 	.byte	0x00, 0x00, 0x00, 0x00


//--------------------- .nv.info._ZN7cutlass13device_kernelINS_4conv6kernel13ConvUniversalINS1_16ConvProblemShapeILNS1_8OperatorE0ELi3EEENS1_10collective14CollectiveConvINS1_47MainloopSm100TmaUmmaWarpSpecializedImplicitGemmILS5_0ELi8ELi3ELi1ELi2EN4cute5tupleIJNSA_1CILi1EEESD_SD_EEEEENSB_IJNSC_ILi64EEENSC_ILi128EEENSB_IJSG_EEEEEENS_6half_tESK_NSA_8TiledMMAINSA_8MMA_AtomIJNSA_20SM100_MMA_F16BF16_SSISK_SK_fLi64ELi128ELNSA_4UMMA5MajorE0ELSP_0ELNSO_7ScaleInE0ELSQ_0EEEEEENSA_6LayoutISE_NSB_IJNSC_ILi0EEESU_SU_EEEEENSB_IJNSA_10UnderscoreESX_SX_EEEEENS7_6detail27Sm100ImplicitGemmTileTraitsINSA_20SM90_TMA_LOAD_IM2COLENSA_14ComposedLayoutINSA_7SwizzleILi3ELi4ELi3EEENSA_18smem_ptr_flag_bitsILi16EEENST_INSB_IJNSC_ILi8EEESG_EEENSB_IJSG_SD_EEEEEEEvEENS11_INSA_13SM90_TMA_LOADES1C_vEEEENS_8epilogue10collective18CollectiveEpilogueINS1H_23Sm100TmaWarpSpecializedILi4ELi2ELi16ELb1ELb0EEEJSJ_NSB_IJNST_ISG_SD_EENST_INSC_ILi32EEESD_EEEEESK_NSB_IJNSB_IJllllEEESD_SU_EEESK_S1R_NS1H_6fusion15FusionCallbacksIS1L_NS1S_17LinearCombinationISK_fSK_fLNS_15FloatRoundStyleE2EEESJ_S1P_JEEENSA_5SM1004TMEM4LOAD26SM100_TMEM_LOAD_16dp256b4xES12_NS13_INS14_ILi2ELi4ELi3EEES17_NST_INSB_IJS18_S1N_EEENSB_IJS1N_SD_EEEEEEENSA_17SM75_U32x4_LDSM_NENSA_21SM90_TMA_STORE_IM2COLES26_NSA_17SM90_U32x4_STSM_NENSA_39AutoVectorizingCopyWithAssumedAlignmentILi128EEEEEEvvEEEEvNT_6ParamsE --------------------------
	.section	.nv.info._ZN7cutlass13device_kernelINS_4conv6kernel13ConvUniversalINS1_16ConvProblemShapeILNS1_8OperatorE0ELi3EEENS1_10collective14CollectiveConvINS1_47MainloopSm100TmaUmmaWarpSpecializedImplicitGemmILS5_0ELi8ELi3ELi1ELi2EN4cute5tupleIJNSA_1CILi1EEESD_SD_EEEEENSB_IJNSC_ILi64EEENSC_ILi128EEENSB_IJSG_EEEEEENS_6half_tESK_NSA_8TiledMMAINSA_8MMA_AtomIJNSA_20SM100_MMA_F16BF16_SSISK_SK_fLi64ELi128ELNSA_4UMMA5MajorE0ELSP_0ELNSO_7ScaleInE0ELSQ_0EEEEEENSA_6LayoutISE_NSB_IJNSC_ILi0EEESU_SU_EEEEENSB_IJNSA_10UnderscoreESX_SX_EEEEENS7_6detail27Sm100ImplicitGemmTileTraitsINSA_20SM90_TMA_LOAD_IM2COLENSA_14ComposedLayoutINSA_7SwizzleILi3ELi4ELi3EEENSA_18smem_ptr_flag_bitsILi16EEENST_INSB_IJNSC_ILi8EEESG_EEENSB_IJSG_SD_EEEEEEEvEENS11_INSA_13SM90_TMA_LOADES1C_vEEEENS_8epilogue10collective18CollectiveEpilogueINS1H_23Sm100TmaWarpSpecializedILi4ELi2ELi16ELb1ELb0EEEJSJ_NSB_IJNST_ISG_SD_EENST_INSC_ILi32EEESD_EEEEESK_NSB_IJNSB_IJllllEEESD_SU_EEESK_S1R_NS1H_6fusion15FusionCallbacksIS1L_NS1S_17LinearCombinationISK_fSK_fLNS_15FloatRoundStyleE2EEESJ_S1P_JEEENSA_5SM1004TMEM4LOAD26SM100_TMEM_LOAD_16dp256b4xES12_NS13_INS14_ILi2ELi4ELi3EEES17_NST_INSB_IJS18_S1N_EEENSB_IJS1N_SD_EEEEEEENSA_17SM75_U32x4_LDSM_NENSA_21SM90_TMA_STORE_IM2COLES26_NSA_17SM90_U32x4_STSM_NENSA_39AutoVectorizingCopyWithAssumedAlignmentILi128EEEEEEvvEEEEvNT_6ParamsE,"",@"SHT_CUDA_INFO"
	.sectionflags	@""
	.align	4


	//----- nvinfo : EIATTR_CUDA_API_VERSION
	.align		4
        /*0000*/ 	.byte	0x04, 0x37
        /*0002*/ 	.short	(.L_31 - .L_30)
.L_30:
        /*0004*/ 	.word	0x00000082


	//----- nvinfo : EIATTR_KPARAM_INFO
	.align		4
.L_31:
        /*0008*/ 	.byte	0x04, 0x17
        /*000a*/ 	.short	(.L_33 - .L_32)
.L_32:
        /*000c*/ 	.word	0x00000000
        /*0010*/ 	.short	0x0000
        /*0012*/ 	.short	0x0000
        /*0014*/ 	.byte	0x00, 0xf0, 0x01, 0x24


	//----- nvinfo : EIATTR_AT_ENTRY_FRAGMENTS
	.align		4
.L_33:
        /*0018*/ 	.byte	0x04, 0x4f
        /*001a*/ 	.short	(.L_35 - .L_34)


	//   ....[0]....
.L_34:
        /*001c*/ 	.word	0x00000006


	//----- nvinfo : EIATTR_RESERVED_SMEM_USED
	.align		4
.L_35:
        /*0020*/ 	.byte	0x01, 0x41
	.zero		2


	//----- nvinfo : EIATTR_SPARSE_MMA_MASK
	.align		4
        /*0024*/ 	.byte	0x03, 0x50
        /*0026*/ 	.short	0x0000


	//----- nvinfo : EIATTR_TCGEN05_1CTA_USED
	.align		4
        /*0028*/ 	.byte	0x01, 0x51
	.zero		2


	//----- nvinfo : EIATTR_MAXREG_COUNT
	.align		4
        /*002c*/ 	.byte	0x03, 0x1b
        /*002e*/ 	.short	0x00ff


	//----- nvinfo : EIATTR_NUM_BARRIERS
	.align		4
        /*0030*/ 	.byte	0x02, 0x4c
        /*0032*/ 	.byte	0x07
	.zero		1


	//----- nvinfo : EIATTR_EXTERNS
	.align		4
        /*0034*/ 	.byte	0x04, 0x0f
        /*0036*/ 	.short	(.L_37 - .L_36)


	//   ....[0]....
	.align		4
.L_36:
        /*0038*/ 	.word	index@(__assertfail)


	//----- nvinfo : EIATTR_MERCURY_ISA_VERSION
	.align		4
.L_37:
        /*003c*/ 	.byte	0x03, 0x5f
        /*003e*/ 	.short	0x0101


	//----- nvinfo : EIATTR_INT_WARP_WIDE_INSTR_OFFSETS
	.align		4
        /*0040*/ 	.byte	0x04, 0x31
        /*0042*/ 	.short	(.L_39 - .L_38)


	//   ....[0]....
.L_38:
        /*0044*/ 	.word	0x00003ea0


	//   ....[1]....
        /*0048*/ 	.word	0x00003ec0


	//   ....[2]....
        /*004c*/ 	.word	0x00003ef0


	//   ....[3]....
        /*0050*/ 	.word	0x00004c80


	//   ....[4]....
        /*0054*/ 	.word	0x00004cf0


	//   ....[5]....
        /*0058*/ 	.word	0x00004e00


	//   ....[6]....
        /*005c*/ 	.word	0x00004e80


	//   ....[7]....
        /*0060*/ 	.word	0x00004f80


	//   ....[8]....
        /*0064*/ 	.word	0x00005020


	//   ....[9]....
        /*0068*/ 	.word	0x00005110


	//   ....[10]....
        /*006c*/ 	.word	0x00005210


	//----- nvinfo : EIATTR_COOP_GROUP_MASK_REGIDS
	.align		4
.L_39:
        /*0070*/ 	.byte	0x04, 0x29
        /*0072*/ 	.short	(.L_41 - .L_40)


	//   ....[0]....
.L_40:
        /*0074*/ 	.word	0xffffffff


	//   ....[1]....
        /*0078*/ 	.word	0xffffffff


	//   ....[2]....
        /*007c*/ 	.word	0xffffffff


	//   ....[3]....
        /*0080*/ 	.word	0xffffffff


	//   ....[4]....
        /*0084*/ 	.word	0xffffffff


	//   ....[5]....
        /*0088*/ 	.word	0xffffffff


	//   ....[6]....
        /*008c*/ 	.word	0xffffffff


	//   ....[7]....
        /*0090*/ 	.word	0xffffffff


	//   ....[8]....
        /*0094*/ 	.word	0xffffffff


	//   ....[9]....
        /*0098*/ 	.word	0xffffffff


	//   ....[10]....
        /*009c*/ 	.word	0xffffffff


	//   ....[11]....
        /*00a0*/ 	.word	0xffffffff


	//----- nvinfo : EIATTR_COOP_GROUP_INSTR_OFFSETS
	.align		4
.L_41:
        /*00a4*/ 	.byte	0x04, 0x28
        /*00a6*/ 	.short	(.L_43 - .L_42)


	//   ....[0]....
.L_42:
        /*00a8*/ 	.word	0x00000090


	//   ....[1]....
        /*00ac*/ 	.word	0x00000500


	//   ....[2]....
        /*00b0*/ 	.word	0x000006f0


	//   ....[3]....
        /*00b4*/ 	.word	0x00000890


	//   ....[4]....
        /*00b8*/ 	.word	0x00000990


	//   ....[5]....
        /*00bc*/ 	.word	0x00000ae0


	//   ....[6]....
        /*00c0*/ 	.word	0x00002300


	//   ....[7]....
        /*00c4*/ 	.word	0x000031e0


	//   ....[8]....
        /*00c8*/ 	.word	0x000033f0


	//   ....[9]....
        /*00cc*/ 	.word	0x00003420


	//   ....[10]....
        /*00d0*/ 	.word	0x00003d80


	//   ....[11]....
        /*00d4*/ 	.word	0x00003fc0


	//----- nvinfo : EIATTR_VRC_CTA_INIT_COUNT
	.align		4
.L_43:
        /*00d8*/ 	.byte	0x02, 0x4a
        /*00da*/ 	.byte	0x80
	.zero		1


	//----- nvinfo : EIATTR_SYSCALL_OFFSETS
	.align		4
        /*00dc*/ 	.byte	0x04, 0x46
        /*00de*/ 	.short	(.L_45 - .L_44)


	//   ....[0]....
.L_44:
        /*00e0*/ 	.word	0x00005e50


	//   ....[1]....
        /*00e4*/ 	.word	0x00005f40


	//   ....[2]....
        /*00e8*/ 	.word	0x000068a0


	//   ....[3]....
        /*00ec*/ 	.word	0x00007180


	//   ....[4]....
        /*00f0*/ 	.word	0x00007a30


	//   ....[5]....
        /*00f4*/ 	.word	0x000082d0


	//----- nvinfo : EIATTR_MBARRIER_INSTR_OFFSETS
	.align		4
.L_45:
        /*00f8*/ 	.byte	0x04, 0x39
        /*00fa*/ 	.short	(.L_47 - .L_46)


	//   ....[0]....
.L_46:
        /*00fc*/ 	.word	0x000005e0
        /*0100*/ 	.word	0x000000ff
        /*0104*/ 	.word	0x00000000
        /*0108*/ 	.short	0x0100
        /*010a*/ 	.byte	0x04
	.zero		1


	//   ....[1]....
        /*010c*/ 	.word	0x000005f0
        /*0110*/ 	.word	0x000000ff
        /*0114*/ 	.word	0x00000040
        /*0118*/ 	.short	0x0100
        /*011a*/ 	.byte	0x04
	.zero		1


	//   ....[2]....
        /*011c*/ 	.word	0x00000600
        /*0120*/ 	.word	0x000000ff
        /*0124*/ 	.word	0x00000008
        /*0128*/ 	.short	0x0100
        /*012a*/ 	.byte	0x04
	.zero		1


	//   ....[3]....
        /*012c*/ 	.word	0x00000610
        /*0130*/ 	.word	0x000000ff
        /*0134*/ 	.word	0x00000048
        /*0138*/ 	.short	0x0100
        /*013a*/ 	.byte	0x04
	.zero		1


	//   ....[4]....
        /*013c*/ 	.word	0x00000620
        /*0140*/ 	.word	0x000000ff
        /*0144*/ 	.word	0x00000010
        /*0148*/ 	.short	0x0100
        /*014a*/ 	.byte	0x04
	.zero		1


	//   ....[5]....
        /*014c*/ 	.word	0x00000630
        /*0150*/ 	.word	0x000000ff
        /*0154*/ 	.word	0x00000050
        /*0158*/ 	.short	0x0100
        /*015a*/ 	.byte	0x04
	.zero		1


	//   ....[6]....
        /*015c*/ 	.word	0x00000640
        /*0160*/ 	.word	0x000000ff
        /*0164*/ 	.word	0x00000018
        /*0168*/ 	.short	0x0100
        /*016a*/ 	.byte	0x04
	.zero		1


	//   ....[7]....
        /*016c*/ 	.word	0x00000650
        /*0170*/ 	.word	0x000000ff
        /*0174*/ 	.word	0x00000058
        /*0178*/ 	.short	0x0100
        /*017a*/ 	.byte	0x04
	.zero		1


	//   ....[8]....
        /*017c*/ 	.word	0x00000660
        /*0180*/ 	.word	0x000000ff
        /*0184*/ 	.word	0x00000020
        /*0188*/ 	.short	0x0100
        /*018a*/ 	.byte	0x04
	.zero		1


	//   ....[9]....
        /*018c*/ 	.word	0x00000670
        /*0190*/ 	.word	0x000000ff
        /*0194*/ 	.word	0x00000060
        /*0198*/ 	.short	0x0100
        /*019a*/ 	.byte	0x04
	.zero		1


	//   ....[10]....
        /*019c*/ 	.word	0x00000680
        /*01a0*/ 	.word	0x000000ff
        /*01a4*/ 	.word	0x00000028
        /*01a8*/ 	.short	0x0100
        /*01aa*/ 	.byte	0x04
	.zero		1


	//   ....[11]....
        /*01ac*/ 	.word	0x00000690
        /*01b0*/ 	.word	0x000000ff
        /*01b4*/ 	.word	0x00000068
        /*01b8*/ 	.short	0x0100
        /*01ba*/ 	.byte	0x04
	.zero		1


	//   ....[12]....
        /*01bc*/ 	.word	0x000006a0
        /*01c0*/ 	.word	0x000000ff
        /*01c4*/ 	.word	0x00000030
        /*01c8*/ 	.short	0x0100
        /*01ca*/ 	.byte	0x04
	.zero		1


	//   ....[13]....
        /*01cc*/ 	.word	0x000006b0
        /*01d0*/ 	.word	0x000000ff
        /*01d4*/ 	.word	0x00000070
        /*01d8*/ 	.short	0x0100
        /*01da*/ 	.byte	0x04
	.zero		1


	//   ....[14]....
        /*01dc*/ 	.word	0x000006c0
        /*01e0*/ 	.word	0x000000ff
        /*01e4*/ 	.word	0x00000038
        /*01e8*/ 	.short	0x0100
        /*01ea*/ 	.byte	0x04
	.zero		1


	//   ....[15]....
        /*01ec*/ 	.word	0x000006d0
        /*01f0*/ 	.word	0x000000ff
        /*01f4*/ 	.word	0x00000078
        /*01f8*/ 	.short	0x0100
        /*01fa*/ 	.byte	0x04
	.zero		1


	//   ....[16]....
        /*01fc*/ 	.word	0x00000800
        /*0200*/ 	.word	0x000000ff
        /*0204*/ 	.word	0x00000080
        /*0208*/ 	.short	0x0100
        /*020a*/ 	.byte	0x04
	.zero		1


	//   ....[17]....
        /*020c*/ 	.word	0x00000810
        /*0210*/ 	.word	0x000000ff
        /*0214*/ 	.word	0x000000a0
        /*0218*/ 	.short	0x0100
        /*021a*/ 	.byte	0x04
	.zero		1


	//   ....[18]....
        /*021c*/ 	.word	0x00000820
        /*0220*/ 	.word	0x000000ff
        /*0224*/ 	.word	0x00000088
        /*0228*/ 	.short	0x0100
        /*022a*/ 	.byte	0x04
	.zero		1


	//   ....[19]....
        /*022c*/ 	.word	0x00000830
        /*0230*/ 	.word	0x000000ff
        /*0234*/ 	.word	0x000000a8
        /*0238*/ 	.short	0x0100
        /*023a*/ 	.byte	0x04
	.zero		1


	//   ....[20]....
        /*023c*/ 	.word	0x00000840
        /*0240*/ 	.word	0x000000ff
        /*0244*/ 	.word	0x00000090
        /*0248*/ 	.short	0x0100
        /*024a*/ 	.byte	0x04
	.zero		1


	//   ....[21]....
        /*024c*/ 	.word	0x00000850
        /*0250*/ 	.word	0x000000ff
        /*0254*/ 	.word	0x000000b0
        /*0258*/ 	.short	0x0100
        /*025a*/ 	.byte	0x04
	.zero		1


	//   ....[22]....
        /*025c*/ 	.word	0x00000860
        /*0260*/ 	.word	0x000000ff
        /*0264*/ 	.word	0x00000098
        /*0268*/ 	.short	0x0100
        /*026a*/ 	.byte	0x04
	.zero		1


	//   ....[23]....
        /*026c*/ 	.word	0x00000870
        /*0270*/ 	.word	0x000000ff
        /*0274*/ 	.word	0x000000b8
        /*0278*/ 	.short	0x0100
        /*027a*/ 	.byte	0x04
	.zero		1


	//   ....[24]....
        /*027c*/ 	.word	0x00000960
        /*0280*/ 	.word	0x000000ff
        /*0284*/ 	.word	0x000000c0
        /*0288*/ 	.short	0x0100
        /*028a*/ 	.byte	0x06
	.zero		1


	//   ....[25]....
        /*028c*/ 	.word	0x00000970
        /*0290*/ 	.word	0x000000ff
        /*0294*/ 	.word	0x000000c8
        /*0298*/ 	.short	0x0100
        /*029a*/ 	.byte	0x06
	.zero		1


	//   ....[26]....
        /*029c*/ 	.word	0x00000ab0
        /*02a0*/ 	.word	0x000000ff
        /*02a4*/ 	.word	0x000000d0
        /*02a8*/ 	.short	0x0100
        /*02aa*/ 	.byte	0x06
	.zero		1


	//   ....[27]....
        /*02ac*/ 	.word	0x00000ac0
        /*02b0*/ 	.word	0x000000ff
        /*02b4*/ 	.word	0x000000d8
        /*02b8*/ 	.short	0x0100
        /*02ba*/ 	.byte	0x06
	.zero		1


	//   ....[28]....
        /*02bc*/ 	.word	0x00000c10
        /*02c0*/ 	.word	0x000000ff
        /*02c4*/ 	.word	0x000000e0
        /*02c8*/ 	.short	0x0100
        /*02ca*/ 	.byte	0x04
	.zero		1


	//   ....[29]....
        /*02cc*/ 	.word	0x00000c20
        /*02d0*/ 	.word	0x000000ff
        /*02d4*/ 	.word	0x000000f0
        /*02d8*/ 	.short	0x0100
        /*02da*/ 	.byte	0x04
	.zero		1


	//   ....[30]....
        /*02dc*/ 	.word	0x00000c30
        /*02e0*/ 	.word	0x000000ff
        /*02e4*/ 	.word	0x000000e8
        /*02e8*/ 	.short	0x0100
        /*02ea*/ 	.byte	0x04
	.zero		1


	//   ....[31]....
        /*02ec*/ 	.word	0x00000c40
        /*02f0*/ 	.word	0x000000ff
        /*02f4*/ 	.word	0x000000f8
        /*02f8*/ 	.short	0x0100
        /*02fa*/ 	.byte	0x04
	.zero		1


	//   ....[32]....
        /*02fc*/ 	.word	0x000015c0
        /*0300*/ 	.word	0x000000ff
        /*0304*/ 	.word	0x00000040
        /*0308*/ 	.short	0x010a
        /*030a*/ 	.byte	0x04
	.zero		1


	//   ....[33]....
        /*030c*/ 	.word	0x000018d0
        /*0310*/ 	.word	0x000000ff
        /*0314*/ 	.word	0x00000040
        /*0318*/ 	.short	0x010a
        /*031a*/ 	.byte	0x09
	.zero		1


	//   ....[34]....
        /*031c*/ 	.word	0x00001a40
        /*0320*/ 	.word	0x000000ff
        /*0324*/ 	.word	0x00000040
        /*0328*/ 	.short	0x010a
        /*032a*/ 	.byte	0x08
	.zero		1


	//   ....[35]....
        /*032c*/ 	.word	0x00001c60
        /*0330*/ 	.word	0x000000ff
        /*0334*/ 	.word	0x000000c8
        /*0338*/ 	.short	0x0101
        /*033a*/ 	.byte	0x1e
	.zero		1


	//   ....[36]....
        /*033c*/ 	.word	0x00001c90
        /*0340*/ 	.word	0x000000ff
        /*0344*/ 	.word	0x00000040
        /*0348*/ 	.short	0x010a
        /*034a*/ 	.byte	0x04
	.zero		1


	//   ....[37]....
        /*034c*/ 	.word	0x00001f70
        /*0350*/ 	.word	0x000000ff
        /*0354*/ 	.word	0x00000040
        /*0358*/ 	.short	0x010a
        /*035a*/ 	.byte	0x09
	.zero		1


	//   ....[38]....
        /*035c*/ 	.word	0x000020e0
        /*0360*/ 	.word	0x000000ff
        /*0364*/ 	.word	0x00000040
        /*0368*/ 	.short	0x010a
        /*036a*/ 	.byte	0x08
	.zero		1


	//   ....[39]....
        /*036c*/ 	.word	0x00002310
        /*0370*/ 	.word	0x000000ff
        /*0374*/ 	.word	0x000000d0
        /*0378*/ 	.short	0x010a
        /*037a*/ 	.byte	0x1e
	.zero		1


	//   ....[40]....
        /*037c*/ 	.word	0x000023d0
        /*0380*/ 	.word	0x000000ff
        /*0384*/ 	.word	0x00000000
        /*0388*/ 	.short	0x0101
        /*038a*/ 	.byte	0x04
	.zero		1


	//   ....[41]....
        /*038c*/ 	.word	0x000029d0
        /*0390*/ 	.word	0x000000ff
        /*0394*/ 	.word	0x00000000
        /*0398*/ 	.short	0x010a
        /*039a*/ 	.byte	0x04
	.zero		1


	//   ....[42]....
        /*039c*/ 	.word	0x00002a70
        /*03a0*/ 	.word	0x000000ff
        /*03a4*/ 	.word	0x00000000
        /*03a8*/ 	.short	0x010a
        /*03aa*/ 	.byte	0x05
	.zero		1


	//   ....[43]....
        /*03ac*/ 	.word	0x00002b10
        /*03b0*/ 	.word	0x000000ff
        /*03b4*/ 	.word	0x00000000
        /*03b8*/ 	.short	0x010a
        /*03ba*/ 	.byte	0x05
	.zero		1


	//   ....[44]....
        /*03bc*/ 	.word	0x00002bb0
        /*03c0*/ 	.word	0x000000ff
        /*03c4*/ 	.word	0x00000000
        /*03c8*/ 	.short	0x010a
        /*03ca*/ 	.byte	0x05
	.zero		1


	//   ....[45]....
        /*03cc*/ 	.word	0x00002c50
        /*03d0*/ 	.word	0x000000ff
        /*03d4*/ 	.word	0x00000000
        /*03d8*/ 	.short	0x010a
        /*03da*/ 	.byte	0x05
	.zero		1


	//   ....[46]....
        /*03dc*/ 	.word	0x00002cf0
        /*03e0*/ 	.word	0x000000ff
        /*03e4*/ 	.word	0x00000000
        /*03e8*/ 	.short	0x010a
        /*03ea*/ 	.byte	0x05
	.zero		1


	//   ....[47]....
        /*03ec*/ 	.word	0x00002d90
        /*03f0*/ 	.word	0x000000ff
        /*03f4*/ 	.word	0x00000000
        /*03f8*/ 	.short	0x010a
        /*03fa*/ 	.byte	0x05
	.zero		1


	//   ....[48]....
        /*03fc*/ 	.word	0x00002e40
        /*0400*/ 	.word	0x00000000
        /*0404*/ 	.word	0x00000000
        /*0408*/ 	.short	0x010a
        /*040a*/ 	.byte	0xff
	.zero		1


	//   ....[49]....
        /*040c*/ 	.word	0x00002f90
        /*0410*/ 	.word	0x000000ff
        /*0414*/ 	.word	0x000000d8
        /*0418*/ 	.short	0x010a
        /*041a*/ 	.byte	0x04
	.zero		1


	//   ....[50]....
        /*041c*/ 	.word	0x00003030
        /*0420*/ 	.word	0x000000ff
        /*0424*/ 	.word	0x000000d0
        /*0428*/ 	.short	0x010a
        /*042a*/ 	.byte	0x04
	.zero		1


	//   ....[51]....
        /*042c*/ 	.word	0x000030d0
        /*0430*/ 	.word	0x000000ff
        /*0434*/ 	.word	0x00000000
        /*0438*/ 	.short	0x0101
        /*043a*/ 	.byte	0x05
	.zero		1


	//   ....[52]....
        /*043c*/ 	.word	0x00003110
        /*0440*/ 	.word	0x000000ff
        /*0444*/ 	.word	0x000000d8
        /*0448*/ 	.short	0x0106
        /*044a*/ 	.byte	0x04
	.zero		1


	//   ....[53]....
        /*044c*/ 	.word	0x00003150
        /*0450*/ 	.word	0x00000000
        /*0454*/ 	.word	0x000000d8
        /*0458*/ 	.short	0x010a
        /*045a*/ 	.byte	0xff
	.zero		1


	//   ....[54]....
        /*045c*/ 	.word	0x000036c0
        /*0460*/ 	.word	0x000000ff
        /*0464*/ 	.word	0x000000d0
        /*0468*/ 	.short	0x010a
        /*046a*/ 	.byte	0x14
	.zero		1


	//   ....[55]....
        /*046c*/ 	.word	0x00003770
        /*0470*/ 	.word	0x000000ff
        /*0474*/ 	.word	0x00000000
        /*0478*/ 	.short	0x0101
        /*047a*/ 	.byte	0x19
	.zero		1


	//   ....[56]....
        /*047c*/ 	.word	0x00003780
        /*0480*/ 	.word	0x000000ff
        /*0484*/ 	.word	0x000000f0
        /*0488*/ 	.short	0x010a
        /*048a*/ 	.byte	0x18
	.zero		1


	//   ....[57]....
        /*048c*/ 	.word	0x00003830
        /*0490*/ 	.word	0x000000ff
        /*0494*/ 	.word	0x00000000
        /*0498*/ 	.short	0x010a
        /*049a*/ 	.byte	0x04
	.zero		1


	//   ....[58]....
        /*049c*/ 	.word	0x00003880
        /*04a0*/ 	.word	0x000000ff
        /*04a4*/ 	.word	0x00000000
        /*04a8*/ 	.short	0x010a
        /*04aa*/ 	.byte	0x12
	.zero		1


	//   ....[59]....
        /*04ac*/ 	.word	0x000039d0
        /*04b0*/ 	.word	0x000000ff
        /*04b4*/ 	.word	0x00000000
        /*04b8*/ 	.short	0x010a
        /*04ba*/ 	.byte	0x05
	.zero		1


	//   ....[60]....
        /*04bc*/ 	.word	0x00003cd0
        /*04c0*/ 	.word	0x000000ff
        /*04c4*/ 	.word	0x00000000
        /*04c8*/ 	.short	0x010a
        /*04ca*/ 	.byte	0x04
	.zero		1


	//   ....[61]....
        /*04cc*/ 	.word	0x00003d60
        /*04d0*/ 	.word	0x000000ff
        /*04d4*/ 	.word	0x00000000
        /*04d8*/ 	.short	0x010a
        /*04da*/ 	.byte	0x04
	.zero		1


	//   ....[62]....
        /*04dc*/ 	.word	0x00004330
        /*04e0*/ 	.word	0x000000ff
        /*04e4*/ 	.word	0x000000d0
        /*04e8*/ 	.short	0x010a
        /*04ea*/ 	.byte	0x14
	.zero		1


	//   ....[63]....
        /*04ec*/ 	.word	0x000043d0
        /*04f0*/ 	.word	0x000000ff
        /*04f4*/ 	.word	0x00000000
        /*04f8*/ 	.short	0x0101
        /*04fa*/ 	.byte	0x2f
	.zero		1


	//   ....[64]....
        /*04fc*/ 	.word	0x00004920
        /*0500*/ 	.word	0x000000ff
        /*0504*/ 	.word	0x000000c8
        /*0508*/ 	.short	0x010a
        /*050a*/ 	.byte	0x14
	.zero		1


	//   ....[65]....
        /*050c*/ 	.word	0x00004ac0
        /*0510*/ 	.word	0x000000ff
        /*0514*/ 	.word	0x000000a0
        /*0518*/ 	.short	0x010a
        /*051a*/ 	.byte	0x14
	.zero		1


	//   ....[66]....
        /*051c*/ 	.word	0x00004d90
        /*0520*/ 	.word	0x000000ff
        /*0524*/ 	.word	0x00000080
        /*0528*/ 	.short	0x010b
        /*052a*/ 	.byte	0x14
	.zero		1


	//   ....[67]....
        /*052c*/ 	.word	0x00004da0
        /*0530*/ 	.word	0x000000ff
        /*0534*/ 	.word	0x00000000
        /*0538*/ 	.short	0x0101
        /*053a*/ 	.byte	0x35
	.zero		1


	//   ....[68]....
        /*053c*/ 	.word	0x00004dc0
        /*0540*/ 	.word	0x000000ff
        /*0544*/ 	.word	0x000000a8
        /*0548*/ 	.short	0x010a
        /*054a*/ 	.byte	0x14
	.zero		1


	//   ....[69]....
        /*054c*/ 	.word	0x00004f10
        /*0550*/ 	.word	0x000000ff
        /*0554*/ 	.word	0x00000088
        /*0558*/ 	.short	0x010b
        /*055a*/ 	.byte	0x14
	.zero		1


	//   ....[70]....
        /*055c*/ 	.word	0x00004f20
        /*0560*/ 	.word	0x000000ff
        /*0564*/ 	.word	0x00000000
        /*0568*/ 	.short	0x0101
        /*056a*/ 	.byte	0x32
	.zero		1


	//   ....[71]....
        /*056c*/ 	.word	0x00004f40
        /*0570*/ 	.word	0x000000ff
        /*0574*/ 	.word	0x000000b0
        /*0578*/ 	.short	0x010a
        /*057a*/ 	.byte	0x14
	.zero		1


	//   ....[72]....
        /*057c*/ 	.word	0x000050b0
        /*0580*/ 	.word	0x000000ff
        /*0584*/ 	.word	0x00000090
        /*0588*/ 	.short	0x010b
        /*058a*/ 	.byte	0x14
	.zero		1


	//   ....[73]....
        /*058c*/ 	.word	0x000050c0
        /*0590*/ 	.word	0x000000ff
        /*0594*/ 	.word	0x00000000
        /*0598*/ 	.short	0x0101
        /*059a*/ 	.byte	0x31
	.zero		1


	//   ....[74]....
        /*059c*/ 	.word	0x000050d0
        /*05a0*/ 	.word	0x000000ff
        /*05a4*/ 	.word	0x000000b8
        /*05a8*/ 	.short	0x010a
        /*05aa*/ 	.byte	0x14
	.zero		1


	//   ....[75]....
        /*05ac*/ 	.word	0x00005280
        /*05b0*/ 	.word	0x000000ff
        /*05b4*/ 	.word	0x00000098
        /*05b8*/ 	.short	0x010b
        /*05ba*/ 	.byte	0x14
	.zero		1


	//   ....[76]....
        /*05bc*/ 	.word	0x00005290
        /*05c0*/ 	.word	0x000000ff
        /*05c4*/ 	.word	0x00000000
        /*05c8*/ 	.short	0x0101
        /*05ca*/ 	.byte	0x30
	.zero		1


	//   ....[77]....
        /*05cc*/ 	.word	0x000052c0
        /*05d0*/ 	.word	0x000000ff
        /*05d4*/ 	.word	0x000000a0
        /*05d8*/ 	.short	0x010a
        /*05da*/ 	.byte	0x14
	.zero		1


	//   ....[78]....
        /*05dc*/ 	.word	0x000052e0
        /*05e0*/ 	.word	0x000000ff
        /*05e4*/ 	.word	0x000000a8
        /*05e8*/ 	.short	0x010a
        /*05ea*/ 	.byte	0x14
	.zero		1


	//   ....[79]....
        /*05ec*/ 	.word	0x00005300
        /*05f0*/ 	.word	0x000000ff
        /*05f4*/ 	.word	0x000000b0
        /*05f8*/ 	.short	0x010a
        /*05fa*/ 	.byte	0x14
	.zero		1


	//   ....[80]....
        /*05fc*/ 	.word	0x00005340
        /*0600*/ 	.word	0x00000000
        /*0604*/ 	.word	0x000000b8
        /*0608*/ 	.short	0x010a
        /*060a*/ 	.byte	0xff
	.zero		1


	//   ....[81]....
        /*060c*/ 	.word	0x000056f0
        /*0610*/ 	.word	0x000000ff
        /*0614*/ 	.word	0x000000d0
        /*0618*/ 	.short	0x010a
        /*061a*/ 	.byte	0x31
	.zero		1


	//   ....[82]....
        /*061c*/ 	.word	0x000057c0
        /*0620*/ 	.word	0x000000ff
        /*0624*/ 	.word	0x00000000
        /*0628*/ 	.short	0x0101
        /*062a*/ 	.byte	0x04
	.zero		1


	//   ....[83]....
        /*062c*/ 	.word	0x00006440
        /*0630*/ 	.word	0x000000ff
        /*0634*/ 	.word	0x00000080
        /*0638*/ 	.short	0x010a
        /*063a*/ 	.byte	0x31
	.zero		1


	//   ....[84]....
        /*063c*/ 	.word	0x000064d0
        /*0640*/ 	.word	0x00000046
        /*0644*/ 	.word	0x000000e0
        /*0648*/ 	.short	0x010a
        /*064a*/ 	.byte	0xff
	.zero		1


	//   ....[85]....
        /*064c*/ 	.word	0x000066a0
        /*0650*/ 	.word	0x000000ff
        /*0654*/ 	.word	0x00000080
        /*0658*/ 	.short	0x010a
        /*065a*/ 	.byte	0x31
	.zero		1


	//   ....[86]....
        /*065c*/ 	.word	0x00006780
        /*0660*/ 	.word	0x00000046
        /*0664*/ 	.word	0x000000e0
        /*0668*/ 	.short	0x010a
        /*066a*/ 	.byte	0xff
	.zero		1


	//   ....[87]....
        /*066c*/ 	.word	0x00006ee0
        /*0670*/ 	.word	0x00000000
        /*0674*/ 	.word	0x00000000
        /*0678*/ 	.short	0x0101
        /*067a*/ 	.byte	0xff
	.zero		1


	//   ....[88]....
        /*067c*/ 	.word	0x00006ef0
        /*0680*/ 	.word	0x00000004
        /*0684*/ 	.word	0x00000080
        /*0688*/ 	.short	0x010a
        /*068a*/ 	.byte	0xff
	.zero		1


	//   ....[89]....
        /*068c*/ 	.word	0x00006fb0
        /*0690*/ 	.word	0x00000004
        /*0694*/ 	.word	0x00000080
        /*0698*/ 	.short	0x010a
        /*069a*/ 	.byte	0xff
	.zero		1


	//   ....[90]....
        /*069c*/ 	.word	0x00007790
        /*06a0*/ 	.word	0x00000000
        /*06a4*/ 	.word	0x00000000
        /*06a8*/ 	.short	0x0101
        /*06aa*/ 	.byte	0xff
	.zero		1


	//   ....[91]....
        /*06ac*/ 	.word	0x000077b0
        /*06b0*/ 	.word	0x00000002
        /*06b4*/ 	.word	0x00000080
        /*06b8*/ 	.short	0x010a
        /*06ba*/ 	.byte	0xff
	.zero		1


	//   ....[92]....
        /*06bc*/ 	.word	0x00007860
        /*06c0*/ 	.word	0x00000002
        /*06c4*/ 	.word	0x00000080
        /*06c8*/ 	.short	0x010a
        /*06ca*/ 	.byte	0xff
	.zero		1


	//   ....[93]....
        /*06cc*/ 	.word	0x00008030
        /*06d0*/ 	.word	0x00000000
        /*06d4*/ 	.word	0x00000000
        /*06d8*/ 	.short	0x0101
        /*06da*/ 	.byte	0xff
	.zero		1


	//   ....[94]....
        /*06dc*/ 	.word	0x00008050
        /*06e0*/ 	.word	0x00000003
        /*06e4*/ 	.word	0x00000080
        /*06e8*/ 	.short	0x010a
        /*06ea*/ 	.byte	0xff
	.zero		1


	//   ....[95]....
        /*06ec*/ 	.word	0x00008100
        /*06f0*/ 	.word	0x00000003
        /*06f4*/ 	.word	0x00000080
        /*06f8*/ 	.short	0x010a
        /*06fa*/ 	.byte	0xff
	.zero		1


	//   ....[96]....
        /*06fc*/ 	.word	0x00008510
        /*0700*/ 	.word	0x000000ff
        /*0704*/ 	.word	0x00000000
        /*0708*/ 	.short	0x0101
        /*070a*/ 	.byte	0x04
	.zero		1


	//   ....[97]....
        /*070c*/ 	.word	0x00008940
        /*0710*/ 	.word	0x00000000
        /*0714*/ 	.word	0x00000000
        /*0718*/ 	.short	0x0101
        /*071a*/ 	.byte	0xff
	.zero		1


	//   ....[98]....
        /*071c*/ 	.word	0x00008bc0
        /*0720*/ 	.word	0x000000ff
        /*0724*/ 	.word	0x00000000
        /*0728*/ 	.short	0x0101
        /*072a*/ 	.byte	0x04
	.zero		1


	//   ....[99]....
        /*072c*/ 	.word	0x00008bf0
        /*0730*/ 	.word	0x00000000
        /*0734*/ 	.word	0x00000040
        /*0738*/ 	.short	0x010a
        /*073a*/ 	.byte	0xff
	.zero		1


	//   ....[100]....
        /*073c*/ 	.word	0x00008c50
        /*0740*/ 	.word	0x00000000
        /*0744*/ 	.word	0x00000040
        /*0748*/ 	.short	0x010a
        /*074a*/ 	.byte	0xff
	.zero		1


	//   ....[101]....
        /*074c*/ 	.word	0x00008cb0
        /*0750*/ 	.word	0x00000000
        /*0754*/ 	.word	0x000000d0
        /*0758*/ 	.short	0x010a
        /*075a*/ 	.byte	0xff
	.zero		1


	//   ....[102]....
        /*075c*/ 	.word	0x00008d10
        /*0760*/ 	.word	0x00000000
        /*0764*/ 	.word	0x00000000
        /*0768*/ 	.short	0x010a
        /*076a*/ 	.byte	0xff
	.zero		1


	//   ....[103]....
        /*076c*/ 	.word	0x00008d70
        /*0770*/ 	.word	0x00000000
        /*0774*/ 	.word	0x00000000
        /*0778*/ 	.short	0x010a
        /*077a*/ 	.byte	0xff
	.zero		1


	//   ....[104]....
        /*077c*/ 	.word	0x00008dd0
        /*0780*/ 	.word	0x00000000
        /*0784*/ 	.word	0x00000000
        /*0788*/ 	.short	0x010a
        /*078a*/ 	.byte	0xff
	.zero		1


	//   ....[105]....
        /*078c*/ 	.word	0x00008e30
        /*0790*/ 	.word	0x00000000
        /*0794*/ 	.word	0x00000000
        /*0798*/ 	.short	0x010a
        /*079a*/ 	.byte	0xff
	.zero		1


	//   ....[106]....
        /*079c*/ 	.word	0x00008e90
        /*07a0*/ 	.word	0x00000000
        /*07a4*/ 	.word	0x00000000
        /*07a8*/ 	.short	0x010a
        /*07aa*/ 	.byte	0xff
	.zero		1


	//   ....[107]....
        /*07ac*/ 	.word	0x00008ef0
        /*07b0*/ 	.word	0x00000000
        /*07b4*/ 	.word	0x00000000
        /*07b8*/ 	.short	0x010a
        /*07ba*/ 	.byte	0xff
	.zero		1


	//   ....[108]....
        /*07bc*/ 	.word	0x00008f50
        /*07c0*/ 	.word	0x00000000
        /*07c4*/ 	.word	0x00000000
        /*07c8*/ 	.short	0x010a
        /*07ca*/ 	.byte	0xff
	.zero		1


	//   ....[109]....
        /*07cc*/ 	.word	0x00008fb0
        /*07d0*/ 	.word	0x00000004
        /*07d4*/ 	.word	0x000000d8
        /*07d8*/ 	.short	0x010a
        /*07da*/ 	.byte	0xff
	.zero		1


	//   ....[110]....
        /*07dc*/ 	.word	0x00009010
        /*07e0*/ 	.word	0x00000004
        /*07e4*/ 	.word	0x000000d0
        /*07e8*/ 	.short	0x010a
        /*07ea*/ 	.byte	0xff
	.zero		1


	//   ....[111]....
        /*07ec*/ 	.word	0x00009070
        /*07f0*/ 	.word	0x00000000
        /*07f4*/ 	.word	0x000000d0
        /*07f8*/ 	.short	0x010a
        /*07fa*/ 	.byte	0xff
	.zero		1


	//   ....[112]....
        /*07fc*/ 	.word	0x000090d0
        /*0800*/ 	.word	0x00000004
        /*0804*/ 	.word	0x000000f0
        /*0808*/ 	.short	0x010a
        /*080a*/ 	.byte	0xff
	.zero		1


	//   ....[113]....
        /*080c*/ 	.word	0x00009130
        /*0810*/ 	.word	0x00000000
        /*0814*/ 	.word	0x00000000
        /*0818*/ 	.short	0x010a
        /*081a*/ 	.byte	0xff
	.zero		1


	//   ....[114]....
        /*081c*/ 	.word	0x00009190
        /*0820*/ 	.word	0x00000000
        /*0824*/ 	.word	0x00000000
        /*0828*/ 	.short	0x010a
        /*082a*/ 	.byte	0xff
	.zero		1


	//   ....[115]....
        /*082c*/ 	.word	0x000091f0
        /*0830*/ 	.word	0x00000000
        /*0834*/ 	.word	0x00000000
        /*0838*/ 	.short	0x010a
        /*083a*/ 	.byte	0xff
	.zero		1


	//   ....[116]....
        /*083c*/ 	.word	0x00009250
        /*0840*/ 	.word	0x00000000
        /*0844*/ 	.word	0x000000d0
        /*0848*/ 	.short	0x010a
        /*084a*/ 	.byte	0xff
	.zero		1


	//   ....[117]....
        /*084c*/ 	.word	0x000092b0
        /*0850*/ 	.word	0x00000000
        /*0854*/ 	.word	0x000000c8
        /*0858*/ 	.short	0x010a
        /*085a*/ 	.byte	0xff
	.zero		1


	//   ....[118]....
        /*085c*/ 	.word	0x00009310
        /*0860*/ 	.word	0x00000002
        /*0864*/ 	.word	0x000000a0
        /*0868*/ 	.short	0x010a
        /*086a*/ 	.byte	0xff
	.zero		1


	//   ....[119]....
        /*086c*/ 	.word	0x00009370
        /*0870*/ 	.word	0x00000002
        /*0874*/ 	.word	0x000000a8
        /*0878*/ 	.short	0x010a
        /*087a*/ 	.byte	0xff
	.zero		1


	//   ....[120]....
        /*087c*/ 	.word	0x000093d0
        /*0880*/ 	.word	0x00000002
        /*0884*/ 	.word	0x000000b0
        /*0888*/ 	.short	0x010a
        /*088a*/ 	.byte	0xff
	.zero		1


	//   ....[121]....
        /*088c*/ 	.word	0x00009430
        /*0890*/ 	.word	0x00000000
        /*0894*/ 	.word	0x000000b8
        /*0898*/ 	.short	0x010a
        /*089a*/ 	.byte	0xff
	.zero		1


	//   ....[122]....
        /*089c*/ 	.word	0x00009490
        /*08a0*/ 	.word	0x00000000
        /*08a4*/ 	.word	0x000000a0
        /*08a8*/ 	.short	0x010a
        /*08aa*/ 	.byte	0xff
	.zero		1


	//   ....[123]....
        /*08ac*/ 	.word	0x000094f0
        /*08b0*/ 	.word	0x00000000
        /*08b4*/ 	.word	0x000000a8
        /*08b8*/ 	.short	0x010a
        /*08ba*/ 	.byte	0xff
	.zero		1


	//   ....[124]....
        /*08bc*/ 	.word	0x00009550
        /*08c0*/ 	.word	0x00000000
        /*08c4*/ 	.word	0x000000b0
        /*08c8*/ 	.short	0x010a
        /*08ca*/ 	.byte	0xff
	.zero		1


	//   ....[125]....
        /*08cc*/ 	.word	0x000095b0
        /*08d0*/ 	.word	0x00000000
        /*08d4*/ 	.word	0x000000d0
        /*08d8*/ 	.short	0x010a
        /*08da*/ 	.byte	0xff
	.zero		1


	//   ....[126]....
        /*08dc*/ 	.word	0x00009610
        /*08e0*/ 	.word	0x00000002
        /*08e4*/ 	.word	0x00000080
        /*08e8*/ 	.short	0x010a
        /*08ea*/ 	.byte	0xff
	.zero		1


	//   ....[127]....
        /*08ec*/ 	.word	0x00009660
        /*08f0*/ 	.word	0x00000046
        /*08f4*/ 	.word	0x000000e0
        /*08f8*/ 	.short	0x010a
        /*08fa*/ 	.byte	0xff
	.zero		1


	//   ....[128]....
        /*08fc*/ 	.word	0x000096b0
        /*0900*/ 	.word	0x00000004
        /*0904*/ 	.word	0x00000080
        /*0908*/ 	.short	0x010a
        /*090a*/ 	.byte	0xff
	.zero		1


	//   ....[129]....
        /*090c*/ 	.word	0x00009700
        /*0910*/ 	.word	0x00000002
        /*0914*/ 	.word	0x00000080
        /*0918*/ 	.short	0x010a
        /*091a*/ 	.byte	0xff
	.zero		1


	//   ....[130]....
        /*091c*/ 	.word	0x00009750
        /*0920*/ 	.word	0x00000003
        /*0924*/ 	.word	0x00000080
        /*0928*/ 	.short	0x010a
        /*092a*/ 	.byte	0xff
	.zero		1


	//----- nvinfo : EIATTR_NUM_MBARRIERS
	.align		4
.L_47:
        /*092c*/ 	.byte	0x03, 0x38
        /*092e*/ 	.short	0x0020


	//----- nvinfo : EIATTR_EXIT_INSTR_OFFSETS
	.align		4
        /*0930*/ 	.byte	0x04, 0x1c
        /*0932*/ 	.short	(.L_49 - .L_48)


	//   ....[0]....
.L_48:
        /*0934*/ 	.word	0x00002e70


	//   ....[1]....
        /*0938*/ 	.word	0x00003120


	//   ....[2]....
        /*093c*/ 	.word	0x00003180


	//   ....[3]....
        /*0940*/ 	.word	0x00003fd0


	//   ....[4]....
        /*0944*/ 	.word	0x00005370


	//   ....[5]....
        /*0948*/ 	.word	0x000053b0


	//   ....[6]....
        /*094c*/ 	.word	0x00008aa0


	//   ....[7]....
        /*0950*/ 	.word	0x00008b20


	//   ....[8]....
        /*0954*/ 	.word	0x00008b50


	//   ....[9]....
        /*0958*/ 	.word	0x00008bd0


	//----- nvinfo : EIATTR_MAX_THREADS
	.align		4
.L_49:
        /*095c*/ 	.byte	0x04, 0x05
        /*095e*/ 	.short	(.L_51 - .L_50)
.L_50:
        /*0960*/ 	.word	0x00000100
        /*0964*/ 	.word	0x00000001
        /*0968*/ 	.word	0x00000001


	//----- nvinfo : EIATTR_CRS_STACK_SIZE
	.align		4
.L_51:
        /*096c*/ 	.byte	0x04, 0x1e
        /*096e*/ 	.short	(.L_53 - .L_52)
.L_52:
        /*0970*/ 	.word	0x00000000


	//----- nvinfo : EIATTR_CBANK_PARAM_SIZE
	.align		4
.L_53:
        /*0974*/ 	.byte	0x03, 0x19
        /*0976*/ 	.short	0x0900


	//----- nvinfo : EIATTR_PARAM_CBANK
	.align		4
        /*0978*/ 	.byte	0x04, 0x0a
        /*097a*/ 	.short	(.L_55 - .L_54)
	.align		4
.L_54:
        /*097c*/ 	.word	index@(.nv.constant0._ZN7cutlass13device_kernelINS_4conv6kernel13ConvUniversalINS1_16ConvProblemShapeILNS1_8OperatorE0ELi3EEENS1_10collective14CollectiveConvINS1_47MainloopSm100TmaUmmaWarpSpecializedImplicitGemmILS5_0ELi8ELi3ELi1ELi2EN4cute5tupleIJNSA_1CILi1EEESD_SD_EEEEENSB_IJNSC_ILi64EEENSC_ILi128EEENSB_IJSG_EEEEEENS_6half_tESK_NSA_8TiledMMAINSA_8MMA_AtomIJNSA_20SM100_MMA_F16BF16_SSISK_SK_fLi64ELi128ELNSA_4UMMA5MajorE0ELSP_0ELNSO_7ScaleInE0ELSQ_0EEEEEENSA_6LayoutISE_NSB_IJNSC_ILi0EEESU_SU_EEEEENSB_IJNSA_10UnderscoreESX_SX_EEEEENS7_6detail27Sm100ImplicitGemmTileTraitsINSA_20SM90_TMA_LOAD_IM2COLENSA_14ComposedLayoutINSA_7SwizzleILi3ELi4ELi3EEENSA_18smem_ptr_flag_bitsILi16EEENST_INSB_IJNSC_ILi8EEESG_EEENSB_IJSG_SD_EEEEEEEvEENS11_INSA_13SM90_TMA_LOADES1C_vEEEENS_8epilogue10collective18CollectiveEpilogueINS1H_23Sm100TmaWarpSpecializedILi4ELi2ELi16ELb1ELb0EEEJSJ_NSB_IJNST_ISG_SD_EENST_INSC_ILi32EEESD_EEEEESK_NSB_IJNSB_IJllllEEESD_SU_EEESK_S1R_NS1H_6fusion15FusionCallbacksIS1L_NS1S_17LinearCombinationISK_fSK_fLNS_15FloatRoundStyleE2EEESJ_S1P_JEEENSA_5SM1004TMEM4LOAD26SM100_TMEM_LOAD_16dp256b4xES12_NS13_INS14_ILi2ELi4ELi3EEES17_NST_INSB_IJS18_S1N_EEENSB_IJS1N_SD_EEEEEEENSA_17SM75_U32x4_LDSM_NENSA_21SM90_TMA_STORE_IM2COLES26_NSA_17SM90_U32x4_STSM_NENSA_39AutoVectorizingCopyWithAssumedAlignmentILi128EEEEEEvvEEEEvNT_6ParamsE)
        /*0980*/ 	.short	0x0380
        /*0982*/ 	.short	0x0900


	//----- nvinfo : EIATTR_SW_WAR
	.align		4
.L_55:
        /*0984*/ 	.byte	0x04, 0x36
        /*0986*/ 	.short	(.L_57 - .L_56)
.L_56:
        /*0988*/ 	.word	0x00000008
.L_57:


//--------------------- .nv.callgraph             --------------------------
	.section	.nv.callgraph,"",@"SHT_CUDA_CALLGRAPH"
	.align	4
	.sectionentsize	8
	.align		4
        /*0000*/ 	.word	0x00000000
	.align		4
        /*0004*/ 	.word	0xffffffff
	.align		4
        /*0008*/ 	.word	index@(_ZN7cutlass13device_kernelINS_4conv6kernel13ConvUniversalINS1_16ConvProblemShapeILNS1_8OperatorE0ELi3EEENS1_10collective14CollectiveConvINS1_47MainloopSm100TmaUmmaWarpSpecializedImplicitGemmILS5_0ELi8ELi3ELi1ELi2EN4cute5tupleIJNSA_1CILi1EEESD_SD_EEEEENSB_IJNSC_ILi64EEENSC_ILi128EEENSB_IJSG_EEEEEENS_6half_tESK_NSA_8TiledMMAINSA_8MMA_AtomIJNSA_20SM100_MMA_F16BF16_SSISK_SK_fLi64ELi128ELNSA_4UMMA5MajorE0ELSP_0ELNSO_7ScaleInE0ELSQ_0EEEEEENSA_6LayoutISE_NSB_IJNSC_ILi0EEESU_SU_EEEEENSB_IJNSA_10UnderscoreESX_SX_EEEEENS7_6detail27Sm100ImplicitGemmTileTraitsINSA_20SM90_TMA_LOAD_IM2COLENSA_14ComposedLayoutINSA_7SwizzleILi3ELi4ELi3EEENSA_18smem_ptr_flag_bitsILi16EEENST_INSB_IJNSC_ILi8EEESG_EEENSB_IJSG_SD_EEEEEEEvEENS11_INSA_13SM90_TMA_LOADES1C_vEEEENS_8epilogue10collective18CollectiveEpilogueINS1H_23Sm100TmaWarpSpecializedILi4ELi2ELi16ELb1ELb0EEEJSJ_NSB_IJNST_ISG_SD_EENST_INSC_ILi32EEESD_EEEEESK_NSB_IJNSB_IJllllEEESD_SU_EEESK_S1R_NS1H_6fusion15FusionCallbacksIS1L_NS1S_17LinearCombinationISK_fSK_fLNS_15FloatRoundStyleE2EEESJ_S1P_JEEENSA_5SM1004TMEM4LOAD26SM100_TMEM_LOAD_16dp256b4xES12_NS13_INS14_ILi2ELi4ELi3EEES17_NST_INSB_IJS18_S1N_EEENSB_IJS1N_SD_EEEEEEENSA_17SM75_U32x4_LDSM_NENSA_21SM90_TMA_STORE_IM2COLES26_NSA_17SM90_U32x4_STSM_NENSA_39AutoVectorizingCopyWithAssumedAlignmentILi128EEEEEEvvEEEEvNT_6ParamsE)
	.align		4
        /*000c*/ 	.word	index@(__assertfail)
	.align		4
        /*0010*/ 	.word	0x00000000
	.align		4
        /*0014*/ 	.word	0xfffffffe
	.align		4
        /*0018*/ 	.word	0x00000000
	.align		4
        /*001c*/ 	.word	0xfffffffd
	.align		4
        /*0020*/ 	.word	0x00000000
	.align		4
        /*0024*/ 	.word	0xfffffffc


//--------------------- .nv.constant4             --------------------------
	.section	.nv.constant4,"a",@progbits
	.align	8
	.align		8
.nv.constant4:
        /*0000*/ 	.dword	__assertfail
	.align		8
        /*0008*/ 	.dword	__unnamed_1
	.align		8
        /*0010*/ 	.dword	__unnamed_2
	.align		8
        /*0018*/ 	.dword	_ZN39_INTERNAL_bbd35b8a_4_k_cu_1045c83e_39304cuda3std3__45__cpo5beginE
	.align		8
        /*0020*/ 	.dword	_ZN39_INTERNAL_bbd35b8a_4_k_cu_1045c83e_39304cuda3std3__45__cpo3endE
	.align		8
        /*0028*/ 	.dword	_ZN39_INTERNAL_bbd35b8a_4_k_cu_1045c83e_39304cuda3std3__45__cpo6cbeginE
	.align		8
        /*0030*/ 	.dword	_ZN39_INTERNAL_bbd35b8a_4_k_cu_1045c83e_39304cuda3std3__45__cpo4cendE
	.align		8
        /*0038*/ 	.dword	_ZN39_INTERNAL_bbd35b8a_4_k_cu_1045c83e_39304cuda3std3__441_GLOBAL__N__bbd35b8a_4_k_cu_1045c83e_39306ignoreE
	.align		8
        /*0040*/ 	.dword	_ZN39_INTERNAL_bbd35b8a_4_k_cu_1045c83e_39304cuda3std3__419piecewise_constructE
	.align		8
        /*0048*/ 	.dword	_ZN39_INTERNAL_bbd35b8a_4_k_cu_1045c83e_39304cuda3std3__48in_placeE
	.align		8
        /*0050*/ 	.dword	_ZN39_INTERNAL_bbd35b8a_4_k_cu_1045c83e_39304cuda3std6ranges3__45__cpo4swapE
	.align		8
        /*0058*/ 	.dword	_ZN39_INTERNAL_bbd35b8a_4_k_cu_1045c83e_39304cuda3std6ranges3__45__cpo9iter_moveE
	.align		8
        /*0060*/ 	.dword	_ZN39_INTERNAL_bbd35b8a_4_k_cu_1045c83e_39304cute7productE
	.align		8
        /*0068*/ 	.dword	_ZN39_INTERNAL_bbd35b8a_4_k_cu_1045c83e_39304cute1_E
	.align		8
        /*0070*/ 	.dword	$str$27
	.align		8
        /*0078*/ 	.dword	$str$28
	.align		8
        /*0080*/ 	.dword	$str$29
	.align		8
        /*0088*/ 	.dword	$str$30


//--------------------- .text._ZN7cutlass13device_kernelINS_4conv6kernel13ConvUniversalINS1_16ConvProblemShapeILNS1_8OperatorE0ELi3EEENS1_10collective14CollectiveConvINS1_47MainloopSm100TmaUmmaWarpSpecializedImplicitGemmILS5_0ELi8ELi3ELi1ELi2EN4cute5tupleIJNSA_1CILi1EEESD_SD_EEEEENSB_IJNSC_ILi64EEENSC_ILi128EEENSB_IJSG_EEEEEENS_6half_tESK_NSA_8TiledMMAINSA_8MMA_AtomIJNSA_20SM100_MMA_F16BF16_SSISK_SK_fLi64ELi128ELNSA_4UMMA5MajorE0ELSP_0ELNSO_7ScaleInE0ELSQ_0EEEEEENSA_6LayoutISE_NSB_IJNSC_ILi0EEESU_SU_EEEEENSB_IJNSA_10UnderscoreESX_SX_EEEEENS7_6detail27Sm100ImplicitGemmTileTraitsINSA_20SM90_TMA_LOAD_IM2COLENSA_14ComposedLayoutINSA_7SwizzleILi3ELi4ELi3EEENSA_18smem_ptr_flag_bitsILi16EEENST_INSB_IJNSC_ILi8EEESG_EEENSB_IJSG_SD_EEEEEEEvEENS11_INSA_13SM90_TMA_LOADES1C_vEEEENS_8epilogue10collective18CollectiveEpilogueINS1H_23Sm100TmaWarpSpecializedILi4ELi2ELi16ELb1ELb0EEEJSJ_NSB_IJNST_ISG_SD_EENST_INSC_ILi32EEESD_EEEEESK_NSB_IJNSB_IJllllEEESD_SU_EEESK_S1R_NS1H_6fusion15FusionCallbacksIS1L_NS1S_17LinearCombinationISK_fSK_fLNS_15FloatRoundStyleE2EEESJ_S1P_JEEENSA_5SM1004TMEM4LOAD26SM100_TMEM_LOAD_16dp256b4xES12_NS13_INS14_ILi2ELi4ELi3EEES17_NST_INSB_IJS18_S1N_EEENSB_IJS1N_SD_EEEEEEENSA_17SM75_U32x4_LDSM_NENSA_21SM90_TMA_STORE_IM2COLES26_NSA_17SM90_U32x4_STSM_NENSA_39AutoVectorizingCopyWithAssumedAlignmentILi128EEEEEEvvEEEEvNT_6ParamsE --------------------------
	.section	.text._ZN7cutlass13device_kernelINS_4conv6kernel13ConvUniversalINS1_16ConvProblemShapeILNS1_8OperatorE0ELi3EEENS1_10collective14CollectiveConvINS1_47MainloopSm100TmaUmmaWarpSpecializedImplicitGemmILS5_0ELi8ELi3ELi1ELi2EN4cute5tupleIJNSA_1CILi1EEESD_SD_EEEEENSB_IJNSC_ILi64EEENSC_ILi128EEENSB_IJSG_EEEEEENS_6half_tESK_NSA_8TiledMMAINSA_8MMA_AtomIJNSA_20SM100_MMA_F16BF16_SSISK_SK_fLi64ELi128ELNSA_4UMMA5MajorE0ELSP_0ELNSO_7ScaleInE0ELSQ_0EEEEEENSA_6LayoutISE_NSB_IJNSC_ILi0EEESU_SU_EEEEENSB_IJNSA_10UnderscoreESX_SX_EEEEENS7_6detail27Sm100ImplicitGemmTileTraitsINSA_20SM90_TMA_LOAD_IM2COLENSA_14ComposedLayoutINSA_7SwizzleILi3ELi4ELi3EEENSA_18smem_ptr_flag_bitsILi16EEENST_INSB_IJNSC_ILi8EEESG_EEENSB_IJSG_SD_EEEEEEEvEENS11_INSA_13SM90_TMA_LOADES1C_vEEEENS_8epilogue10collective18CollectiveEpilogueINS1H_23Sm100TmaWarpSpecializedILi4ELi2ELi16ELb1ELb0EEEJSJ_NSB_IJNST_ISG_SD_EENST_INSC_ILi32EEESD_EEEEESK_NSB_IJNSB_IJllllEEESD_SU_EEESK_S1R_NS1H_6fusion15FusionCallbacksIS1L_NS1S_17LinearCombinationISK_fSK_fLNS_15FloatRoundStyleE2EEESJ_S1P_JEEENSA_5SM1004TMEM4LOAD26SM100_TMEM_LOAD_16dp256b4xES12_NS13_INS14_ILi2ELi4ELi3EEES17_NST_INSB_IJS18_S1N_EEENSB_IJS1N_SD_EEEEEEENSA_17SM75_U32x4_LDSM_NENSA_21SM90_TMA_STORE_IM2COLES26_NSA_17SM90_U32x4_STSM_NENSA_39AutoVectorizingCopyWithAssumedAlignmentILi128EEEEEEvvEEEEvNT_6ParamsE,"ax",@progbits
	.align	128
.text._ZN7cutlass13device_kernelINS_4conv6kernel13ConvUniversalINS1_16ConvProblemShapeILNS1_8OperatorE0ELi3EEENS1_10collective14CollectiveConvINS1_47MainloopSm100TmaUmmaWarpSpecializedImplicitGemmILS5_0ELi8ELi3ELi1ELi2EN4cute5tupleIJNSA_1CILi1EEESD_SD_EEEEENSB_IJNSC_ILi64EEENSC_ILi128EEENSB_IJSG_EEEEEENS_6half_tESK_NSA_8TiledMMAINSA_8MMA_AtomIJNSA_20SM100_MMA_F16BF16_SSISK_SK_fLi64ELi128ELNSA_4UMMA5MajorE0ELSP_0ELNSO_7ScaleInE0ELSQ_0EEEEEENSA_6LayoutISE_NSB_IJNSC_ILi0EEESU_SU_EEEEENSB_IJNSA_10UnderscoreESX_SX_EEEEENS7_6detail27Sm100ImplicitGemmTileTraitsINSA_20SM90_TMA_LOAD_IM2COLENSA_14ComposedLayoutINSA_7SwizzleILi3ELi4ELi3EEENSA_18smem_ptr_flag_bitsILi16EEENST_INSB_IJNSC_ILi8EEESG_EEENSB_IJSG_SD_EEEEEEEvEENS11_INSA_13SM90_TMA_LOADES1C_vEEEENS_8epilogue10collective18CollectiveEpilogueINS1H_23Sm100TmaWarpSpecializedILi4ELi2ELi16ELb1ELb0EEEJSJ_NSB_IJNST_ISG_SD_EENST_INSC_ILi32EEESD_EEEEESK_NSB_IJNSB_IJllllEEESD_SU_EEESK_S1R_NS1H_6fusion15FusionCallbacksIS1L_NS1S_17LinearCombinationISK_fSK_fLNS_15FloatRoundStyleE2EEESJ_S1P_JEEENSA_5SM1004TMEM4LOAD26SM100_TMEM_LOAD_16dp256b4xES12_NS13_INS14_ILi2ELi4ELi3EEES17_NST_INSB_IJS18_S1N_EEENSB_IJS1N_SD_EEEEEEENSA_17SM75_U32x4_LDSM_NENSA_21SM90_TMA_STORE_IM2COLES26_NSA_17SM90_U32x4_STSM_NENSA_39AutoVectorizingCopyWithAssumedAlignmentILi128EEEEEEvvEEEEvNT_6ParamsE:
        .type           _ZN7cutlass13device_kernelINS_4conv6kernel13ConvUniversalINS1_16ConvProblemShapeILNS1_8OperatorE0ELi3EEENS1_10collective14CollectiveConvINS1_47MainloopSm100TmaUmmaWarpSpecializedImplicitGemmILS5_0ELi8ELi3ELi1ELi2EN4cute5tupleIJNSA_1CILi1EEESD_SD_EEEEENSB_IJNSC_ILi64EEENSC_ILi128EEENSB_IJSG_EEEEEENS_6half_tESK_NSA_8TiledMMAINSA_8MMA_AtomIJNSA_20SM100_MMA_F16BF16_SSISK_SK_fLi64ELi128ELNSA_4UMMA5MajorE0ELSP_0ELNSO_7ScaleInE0ELSQ_0EEEEEENSA_6LayoutISE_NSB_IJNSC_ILi0EEESU_SU_EEEEENSB_IJNSA_10UnderscoreESX_SX_EEEEENS7_6detail27Sm100ImplicitGemmTileTraitsINSA_20SM90_TMA_LOAD_IM2COLENSA_14ComposedLayoutINSA_7SwizzleILi3ELi4ELi3EEENSA_18smem_ptr_flag_bitsILi16EEENST_INSB_IJNSC_ILi8EEESG_EEENSB_IJSG_SD_EEEEEEEvEENS11_INSA_13SM90_TMA_LOADES1C_vEEEENS_8epilogue10collective18CollectiveEpilogueINS1H_23Sm100TmaWarpSpecializedILi4ELi2ELi16ELb1ELb0EEEJSJ_NSB_IJNST_ISG_SD_EENST_INSC_ILi32EEESD_EEEEESK_NSB_IJNSB_IJllllEEESD_SU_EEESK_S1R_NS1H_6fusion15FusionCallbacksIS1L_NS1S_17LinearCombinationISK_fSK_fLNS_15FloatRoundStyleE2EEESJ_S1P_JEEENSA_5SM1004TMEM4LOAD26SM100_TMEM_LOAD_16dp256b4xES12_NS13_INS14_ILi2ELi4ELi3EEES17_NST_INSB_IJS18_S1N_EEENSB_IJS1N_SD_EEEEEEENSA_17SM75_U32x4_LDSM_NENSA_21SM90_TMA_STORE_IM2COLES26_NSA_17SM90_U32x4_STSM_NENSA_39AutoVectorizingCopyWithAssumedAlignmentILi128EEEEEEvvEEEEvNT_6ParamsE,@function
        .size           _ZN7cutlass13device_kernelINS_4conv6kernel13ConvUniversalINS1_16ConvProblemShapeILNS1_8OperatorE0ELi3EEENS1_10collective14CollectiveConvINS1_47MainloopSm100TmaUmmaWarpSpecializedImplicitGemmILS5_0ELi8ELi3ELi1ELi2EN4cute5tupleIJNSA_1CILi1EEESD_SD_EEEEENSB_IJNSC_ILi64EEENSC_ILi128EEENSB_IJSG_EEEEEENS_6half_tESK_NSA_8TiledMMAINSA_8MMA_AtomIJNSA_20SM100_MMA_F16BF16_SSISK_SK_fLi64ELi128ELNSA_4UMMA5MajorE0ELSP_0ELNSO_7ScaleInE0ELSQ_0EEEEEENSA_6LayoutISE_NSB_IJNSC_ILi0EEESU_SU_EEEEENSB_IJNSA_10UnderscoreESX_SX_EEEEENS7_6detail27Sm100ImplicitGemmTileTraitsINSA_20SM90_TMA_LOAD_IM2COLENSA_14ComposedLayoutINSA_7SwizzleILi3ELi4ELi3EEENSA_18smem_ptr_flag_bitsILi16EEENST_INSB_IJNSC_ILi8EEESG_EEENSB_IJSG_SD_EEEEEEEvEENS11_INSA_13SM90_TMA_LOADES1C_vEEEENS_8epilogue10collective18CollectiveEpilogueINS1H_23Sm100TmaWarpSpecializedILi4ELi2ELi16ELb1ELb0EEEJSJ_NSB_IJNST_ISG_SD_EENST_INSC_ILi32EEESD_EEEEESK_NSB_IJNSB_IJllllEEESD_SU_EEESK_S1R_NS1H_6fusion15FusionCallbacksIS1L_NS1S_17LinearCombinationISK_fSK_fLNS_15FloatRoundStyleE2EEESJ_S1P_JEEENSA_5SM1004TMEM4LOAD26SM100_TMEM_LOAD_16dp256b4xES12_NS13_INS14_ILi2ELi4ELi3EEES17_NST_INSB_IJS18_S1N_EEENSB_IJS1N_SD_EEEEEEENSA_17SM75_U32x4_LDSM_NENSA_21SM90_TMA_STORE_IM2COLES26_NSA_17SM90_U32x4_STSM_NENSA_39AutoVectorizingCopyWithAssumedAlignmentILi128EEEEEEvvEEEEvNT_6ParamsE,(.L_x_178 - _ZN7cutlass13device_kernelINS_4conv6kernel13ConvUniversalINS1_16ConvProblemShapeILNS1_8OperatorE0ELi3EEENS1_10collective14CollectiveConvINS1_47MainloopSm100TmaUmmaWarpSpecializedImplicitGemmILS5_0ELi8ELi3ELi1ELi2EN4cute5tupleIJNSA_1CILi1EEESD_SD_EEEEENSB_IJNSC_ILi64EEENSC_ILi128EEENSB_IJSG_EEEEEENS_6half_tESK_NSA_8TiledMMAINSA_8MMA_AtomIJNSA_20SM100_MMA_F16BF16_SSISK_SK_fLi64ELi128ELNSA_4UMMA5MajorE0ELSP_0ELNSO_7ScaleInE0ELSQ_0EEEEEENSA_6LayoutISE_NSB_IJNSC_ILi0EEESU_SU_EEEEENSB_IJNSA_10UnderscoreESX_SX_EEEEENS7_6detail27Sm100ImplicitGemmTileTraitsINSA_20SM90_TMA_LOAD_IM2COLENSA_14ComposedLayoutINSA_7SwizzleILi3ELi4ELi3EEENSA_18smem_ptr_flag_bitsILi16EEENST_INSB_IJNSC_ILi8EEESG_EEENSB_IJSG_SD_EEEEEEEvEENS11_INSA_13SM90_TMA_LOADES1C_vEEEENS_8epilogue10collective18CollectiveEpilogueINS1H_23Sm100TmaWarpSpecializedILi4ELi2ELi16ELb1ELb0EEEJSJ_NSB_IJNST_ISG_SD_EENST_INSC_ILi32EEESD_EEEEESK_NSB_IJNSB_IJllllEEESD_SU_EEESK_S1R_NS1H_6fusion15FusionCallbacksIS1L_NS1S_17LinearCombinationISK_fSK_fLNS_15FloatRoundStyleE2EEESJ_S1P_JEEENSA_5SM1004TMEM4LOAD26SM100_TMEM_LOAD_16dp256b4xES12_NS13_INS14_ILi2ELi4ELi3EEES17_NST_INSB_IJS18_S1N_EEENSB_IJS1N_SD_EEEEEEENSA_17SM75_U32x4_LDSM_NENSA_21SM90_TMA_STORE_IM2COLES26_NSA_17SM90_U32x4_STSM_NENSA_39AutoVectorizingCopyWithAssumedAlignmentILi128EEEEEEvvEEEEvNT_6ParamsE)
        .other          _ZN7cutlass13device_kernelINS_4conv6kernel13ConvUniversalINS1_16ConvProblemShapeILNS1_8OperatorE0ELi3EEENS1_10collective14CollectiveConvINS1_47MainloopSm100TmaUmmaWarpSpecializedImplicitGemmILS5_0ELi8ELi3ELi1ELi2EN4cute5tupleIJNSA_1CILi1EEESD_SD_EEEEENSB_IJNSC_ILi64EEENSC_ILi128EEENSB_IJSG_EEEEEENS_6half_tESK_NSA_8TiledMMAINSA_8MMA_AtomIJNSA_20SM100_MMA_F16BF16_SSISK_SK_fLi64ELi128ELNSA_4UMMA5MajorE0ELSP_0ELNSO_7ScaleInE0ELSQ_0EEEEEENSA_6LayoutISE_NSB_IJNSC_ILi0EEESU_SU_EEEEENSB_IJNSA_10UnderscoreESX_SX_EEEEENS7_6detail27Sm100ImplicitGemmTileTraitsINSA_20SM90_TMA_LOAD_IM2COLENSA_14ComposedLayoutINSA_7SwizzleILi3ELi4ELi3EEENSA_18smem_ptr_flag_bitsILi16EEENST_INSB_IJNSC_ILi8EEESG_EEENSB_IJSG_SD_EEEEEEEvEENS11_INSA_13SM90_TMA_LOADES1C_vEEEENS_8epilogue10collective18CollectiveEpilogueINS1H_23Sm100TmaWarpSpecializedILi4ELi2ELi16ELb1ELb0EEEJSJ_NSB_IJNST_ISG_SD_EENST_INSC_ILi32EEESD_EEEEESK_NSB_IJNSB_IJllllEEESD_SU_EEESK_S1R_NS1H_6fusion15FusionCallbacksIS1L_NS1S_17LinearCombinationISK_fSK_fLNS_15FloatRoundStyleE2EEESJ_S1P_JEEENSA_5SM1004TMEM4LOAD26SM100_TMEM_LOAD_16dp256b4xES12_NS13_INS14_ILi2ELi4ELi3EEES17_NST_INSB_IJS18_S1N_EEENSB_IJS1N_SD_EEEEEEENSA_17SM75_U32x4_LDSM_NENSA_21SM90_TMA_STORE_IM2COLES26_NSA_17SM90_U32x4_STSM_NENSA_39AutoVectorizingCopyWithAssumedAlignmentILi128EEEEEEvvEEEEvNT_6ParamsE,@"STO_CUDA_ENTRY STV_DEFAULT"
_ZN7cutlass13device_kernelINS_4conv6kernel13ConvUniversalINS1_16ConvProblemShapeILNS1_8OperatorE0ELi3EEENS1_10collective14CollectiveConvINS1_47MainloopSm100TmaUmmaWarpSpecializedImplicitGemmILS5_0ELi8ELi3ELi1ELi2EN4cute5tupleIJNSA_1CILi1EEESD_SD_EEEEENSB_IJNSC_ILi64EEENSC_ILi128EEENSB_IJSG_EEEEEENS_6half_tESK_NSA_8TiledMMAINSA_8MMA_AtomIJNSA_20SM100_MMA_F16BF16_SSISK_SK_fLi64ELi128ELNSA_4UMMA5MajorE0ELSP_0ELNSO_7ScaleInE0ELSQ_0EEEEEENSA_6LayoutISE_NSB_IJNSC_ILi0EEESU_SU_EEEEENSB_IJNSA_10UnderscoreESX_SX_EEEEENS7_6detail27Sm100ImplicitGemmTileTraitsINSA_20SM90_TMA_LOAD_IM2COLENSA_14ComposedLayoutINSA_7SwizzleILi3ELi4ELi3EEENSA_18smem_ptr_flag_bitsILi16EEENST_INSB_IJNSC_ILi8EEESG_EEENSB_IJSG_SD_EEEEEEEvEENS11_INSA_13SM90_TMA_LOADES1C_vEEEENS_8epilogue10collective18CollectiveEpilogueINS1H_23Sm100TmaWarpSpecializedILi4ELi2ELi16ELb1ELb0EEEJSJ_NSB_IJNST_ISG_SD_EENST_INSC_ILi32EEESD_EEEEESK_NSB_IJNSB_IJllllEEESD_SU_EEESK_S1R_NS1H_6fusion15FusionCallbacksIS1L_NS1S_17LinearCombinationISK_fSK_fLNS_15FloatRoundStyleE2EEESJ_S1P_JEEENSA_5SM1004TMEM4LOAD26SM100_TMEM_LOAD_16dp256b4xES12_NS13_INS14_ILi2ELi4ELi3EEES17_NST_INSB_IJS18_S1N_EEENSB_IJS1N_SD_EEEEEEENSA_17SM75_U32x4_LDSM_NENSA_21SM90_TMA_STORE_IM2COLES26_NSA_17SM90_U32x4_STSM_NENSA_39AutoVectorizingCopyWithAssumedAlignmentILi128EEEEEEvvEEEEvNT_6ParamsE:
[----:B------:R-:W1:Y:S01]  /*0000*/  LDC R1, c[0x0][0x37c] ;  /* 0x0000df00ff017b82 */ /* 0x000e620000000800 */
[----:B------:R-:W2:Y:S01]  /*0010*/  S2R R50, SR_TID.X ;  /* 0x0000000000327919 */ /* 0x000ea20000002100 */
[----:B------:R-:W3:Y:S01]  /*0020*/  LDCU.64 UR8, c[0x0][0x990] ;  /* 0x00013200ff0877ac */ /* 0x000ee20008000a00 */
[----:B-1----:R-:W-:Y:S01]  /*0030*/  VIADD R1, R1, 0xfffffff8 ;  /* 0xfffffff801017836 */ /* 0x002fe20000000000 */
[----:B------:R-:W-:Y:S02]  /*0040*/  PRMT R51, RZ, 0x7610, R51 ;  /* 0x00007610ff337816 */ /* 0x000fe40000000033 */
[----:B------:R-:W-:Y:S01]  /*0050*/  ELECT P3, URZ, PT ;  /* 0x0000000000ff782f */ /* 0x000fe20003860000 */
[----:B---3--:R-:W-:-:S04]  /*0060*/  UISETP.NE.U32.AND UP0, UPT, UR8, URZ, UPT ;  /* 0x000000ff0800728c */ /* 0x008fc8000bf05070 */
[----:B------:R-:W-:Y:S01]  /*0070*/  UISETP.NE.AND.EX UP0, UPT, UR9, URZ, UPT, UP0 ;  /* 0x000000ff0900728c */ /* 0x000fe2000bf05300 */
[----:B--2---:R-:W-:-:S05]  /*0080*/  SHF.R.U32.HI R52, RZ, 0x5, R50 ;  /* 0x00000005ff347819 */ /* 0x004fca0000011632 */
[----:B------:R-:W1:Y:S02]  /*0090*/  SHFL.IDX PT, R0, R52, RZ, 0x1f ;  /* 0x00001fff34007589 */ /* 0x000e6400000e0000 */
[----:B-1----:R-:W-:Y:S01]  /*00a0*/  R2UR UR18, R0 ;  /* 0x00000000001272ca */ /* 0x002fe200000e0000 */
[----:B------:R-:W-:-:S14]  /*00b0*/  BRA.U UP0, `(.L_x_0) ;  /* 0x0000000100307547 */ /* 0x000fdc000b800000 */
[----:B------:R-:W1:Y:S02]  /*00c0*/  LDCU.64 UR4, c[0x0][0x988] ;  /* 0x00013100ff0477ac */ /* 0x000e640008000a00 */
[----:B-1----:R-:W-:-:S04]  /*00d0*/  UISETP.NE.U32.AND UP0, UPT, UR4, URZ, UPT ;  /* 0x000000ff0400728c */ /* 0x002fc8000bf05070 */
[----:B------:R-:W-:-:S09]  /*00e0*/  UISETP.NE.AND.EX UP0, UPT, UR5, URZ, UPT, UP0 ;  /* 0x000000ff0500728c */ /* 0x000fd2000bf05300 */
[----:B------:R-:W-:Y:S05]  /*00f0*/  BRA.U !UP0, `(.L_x_1) ;  /* 0x0000000108147547 */ /* 0x000fea000b800000 */
[----:B------:R-:W1:Y:S01]  /*0100*/  LDC.64 R2, c[0x0][0x988] ;  /* 0x00026200ff027b82 */ /* 0x000e620000000a00 */
[----:B------:R-:W1:Y:S02]  /*0110*/  LDCU.64 UR4, c[0x0][0x358] ;  /* 0x00006b00ff0477ac */ /* 0x000e640008000a00 */
[----:B-1----:R1:W5:Y:S01]  /*0120*/  LDG.E R27, desc[UR4][R2.64] ;  /* 0x00000004021b7981 */ /* 0x002362000c1e1900 */
[----:B------:R-:W-:Y:S01]  /*0130*/  HFMA2 R51, -RZ, RZ, 0, 5.9604644775390625e-08 ;  /* 0x00000001ff337431 */ /* 0x000fe200000001ff */
[----:B------:R-:W-:Y:S05]  /*0140*/  BRA `(.L_x_0) ;  /* 0x00000000000c7947 */ /* 0x000fea0003800000 */
.L_x_1:
[----:B------:R-:W1:Y:S01]  /*0150*/  LDCU UR4, c[0x0][0x980] ;  /* 0x00013000ff0477ac */ /* 0x000e620008000800 */
[----:B------:R-:W-:Y:S01]  /*0160*/  HFMA2 R51, -RZ, RZ, 0, 5.9604644775390625e-08 ;  /* 0x00000001ff337431 */ /* 0x000fe200000001ff */
[----:B-1----:R-:W-:-:S07]  /*0170*/  MOV R27, UR4 ;  /* 0x00000004001b7c02 */ /* 0x002fce0008000f00 */
.L_x_0:
[----:B------:R-:W2:Y:S02]  /*0180*/  LDCU.64 UR4, c[0x0][0x9b0] ;  /* 0x00013600ff0477ac */ /* 0x000ea40008000a00 */
[----:B--2---:R-:W-:-:S04]  /*0190*/  UISETP.NE.U32.AND UP0, UPT, UR4, URZ, UPT ;  /* 0x000000ff0400728c */ /* 0x004fc8000bf05070 */
[----:B------:R-:W-:-:S09]  /*01a0*/  UISETP.NE.AND.EX UP0, UPT, UR5, URZ, UPT, UP0 ;  /* 0x000000ff0500728c */ /* 0x000fd2000bf05300 */
[----:B------:R-:W-:Y:S05]  /*01b0*/  BRA.U UP0, `(.L_x_2) ;  /* 0x0000000100287547 */ /* 0x000fea000b800000 */
[----:B------:R-:W2:Y:S02]  /*01c0*/  LDCU.64 UR4, c[0x0][0x9a8] ;  /* 0x00013500ff0477ac */ /* 0x000ea40008000a00 */
[----:B--2---:R-:W-:-:S04]  /*01d0*/  UISETP.NE.U32.AND UP0, UPT, UR4, URZ, UPT ;  /* 0x000000ff0400728c */ /* 0x004fc8000bf05070 */
[----:B------:R-:W-:-:S09]  /*01e0*/  UISETP.NE.AND.EX UP0, UPT, UR5, URZ, UPT, UP0 ;  /* 0x000000ff0500728c */ /* 0x000fd2000bf05300 */
[----:B------:R-:W-:Y:S05]  /*01f0*/  BRA.U !UP0, `(.L_x_3) ;  /* 0x0000000108107547 */ /* 0x000fea000b800000 */
[----:B------:R-:W2:Y:S01]  /*0200*/  LDC.64 R24, c[0x0][0x9a8] ;  /* 0x00026a00ff187b82 */ /* 0x000ea20000000a00 */
[----:B------:R-:W2:Y:S02]  /*0210*/  LDCU.64 UR4, c[0x0][0x358] ;  /* 0x00006b00ff0477ac */ /* 0x000ea40008000a00 */
[----:B--2---:R2:W5:Y:S01]  /*0220*/  LDG.E R24, desc[UR4][R24.64] ;  /* 0x0000000418187981 */ /* 0x004562000c1e1900 */
[----:B------:R-:W-:Y:S05]  /*0230*/  BRA `(.L_x_2) ;  /* 0x0000000000087947 */ /* 0x000fea0003800000 */
.L_x_3:
[----:B------:R-:W2:Y:S02]  /*0240*/  LDCU UR4, c[0x0][0x9a0] ;  /* 0x00013400ff0477ac */ /* 0x000ea40008000800 */
[----:B--2---:R-:W-:Y:S02]  /*0250*/  MOV R24, UR4 ;  /* 0x0000000400187c02 */ /* 0x004fe40008000f00 */
.L_x_2:
[----:B------:R-:W-:Y:S01]  /*0260*/  IMAD.U32 R0, RZ, RZ, UR18 ;  /* 0x00000012ff007e24 */ /* 0x000fe2000f8e00ff */
[----:B------:R-:W-:Y:S04]  /*0270*/  BSSY.RECONVERGENT B0, `(.L_x_4) ;  /* 0x000000c000007945 */ /* 0x000fe80003800200 */
[C---:B------:R-:W-:Y:S02]  /*0280*/  ISETP.NE.OR P1, PT, R0.reuse, 0x1, !P3 ;  /* 0x000000010000780c */ /* 0x040fe40005f25670 */
[----:B------:R-:W-:-:S11]  /*0290*/  ISETP.NE.OR P0, PT, R0, 0x3, !P3 ;  /* 0x000000030000780c */ /* 0x000fd60005f05670 */
[----:B------:R-:W-:Y:S05]  /*02a0*/  @P1 BRA `(.L_x_5) ;  /* 0x0000000000201947 */ /* 0x000fea0003800000 */
[----:B------:R-:W3:Y:S02]  /*02b0*/  LDCU.64 UR4, c[0x0][0x348] ;  /* 0x00006900ff0477ac */ /* 0x000ee40008000a00 */
[----:B---3--:R-:W-:Y:S02]  /*02c0*/  UIADD3 UR6, UP1, UPT, UR4, 0x80, URZ ;  /* 0x0000008004067890 */ /* 0x008fe4000ff3e0ff */
[----:B------:R-:W-:Y:S02]  /*02d0*/  UIADD3 UR4, UP0, UPT, UR4, 0x200, URZ ;  /* 0x0000020004047890 */ /* 0x000fe4000ff1e0ff */
[----:B------:R-:W-:Y:S02]  /*02e0*/  UIADD3.X UR7, UPT, UPT, URZ, UR5, URZ, UP1, !UPT ;  /* 0x00000005ff077290 */ /* 0x000fe40008ffe4ff */
[----:B------:R-:W-:-:S07]  /*02f0*/  UIADD3.X UR5, UPT, UPT, URZ, UR5, URZ, UP0, !UPT ;  /* 0x00000005ff057290 */ /* 0x000fce00087fe4ff */
[----:B------:R3:W-:Y:S02]  /*0300*/  UTMACCTL.PF [UR6] ;  /* 0x00000000060079b9 */ /* 0x0007e40008040000 */
[----:B------:R3:W-:Y:S02]  /*0310*/  UTMACCTL.PF [UR4] ;  /* 0x00000000040079b9 */ /* 0x0007e40008040000 */
[----:B---3--:R-:W-:Y:S01]  /*0320*/  NOP ;  /* 0x0000000000007918 */ /* 0x008fe20000000000 */
.L_x_5:
[----:B------:R-:W-:Y:S05]  /*0330*/  BSYNC.RECONVERGENT B0 ;  /* 0x0000000000007941 */ /* 0x000fea0003800200 */
.L_x_4:
[----:B------:R-:W-:Y:S04]  /*0340*/  BSSY.RECONVERGENT B0, `(.L_x_6) ;  /* 0x000000a000007945 */ /* 0x000fe80003800200 */
        /* <DEDUP_REMOVED lines=9> */
.L_x_7:
[----:B------:R-:W-:Y:S05]  /*03e0*/  BSYNC.RECONVERGENT B0 ;  /* 0x0000000000007941 */ /* 0x000fea0003800200 */
.L_x_6:
[----:B------:R-:W3:Y:S01]  /*03f0*/  LDCU.64 UR4, c[0x0][0x988] ;  /* 0x00013100ff0477ac */ /* 0x000ee20008000a00 */
[----:B------:R-:W-:Y:S02]  /*0400*/  UISETP.EQ.U32.AND UP2, UPT, UR8, URZ, UPT ;  /* 0x000000ff0800728c */ /* 0x000fe4000bf42070 */
[----:B------:R-:W-:Y:S02]  /*0410*/  UPLOP3.LUT UP3, UPT, UPT, UPT, UPT, 0x80, 0x8 ;  /* 0x000000000008789c */ /* 0x000fe40003f6f070 */
[----:B---3--:R-:W-:-:S04]  /*0420*/  UISETP.NE.U32.AND UP0, UPT, UR4, URZ, UPT ;  /* 0x000000ff0400728c */ /* 0x008fc8000bf05070 */
[----:B------:R-:W-:-:S04]  /*0430*/  UISETP.NE.AND.EX UP1, UPT, UR5, URZ, UPT, UP0 ;  /* 0x000000ff0500728c */ /* 0x000fc8000bf25300 */
[----:B------:R-:W-:-:S04]  /*0440*/  UISETP.EQ.OR.EX UP4, UPT, UR9, URZ, !UP1, UP2 ;  /* 0x000000ff0900728c */ /* 0x000fc8000cf82720 */
[----:B------:R-:W-:-:S06]  /*0450*/  UP2UR UR4, UPR, URZ, 0x10 ;  /* 0x00000010ff047883 */ /* 0x000fcc0008000000 */
[----:B------:R-:W-:Y:S01]  /*0460*/  MOV R59, UR4 ;  /* 0x00000004003b7c02 */ /* 0x000fe20008000f00 */
[----:B------:R-:W-:Y:S06]  /*0470*/  BRA.U !UP4, `(.L_x_8) ;  /* 0x000000010c207547 */ /* 0x000fec000b800000 */
[----:B------:R-:W-:Y:S01]  /*0480*/  UISETP.NE.U32.AND UP2, UPT, UR8, URZ, UPT ;  /* 0x000000ff0800728c */ /* 0x000fe2000bf45070 */
[----:B-----5:R-:W-:Y:S01]  /*0490*/  FSETP.NEU.AND P0, PT, R27, RZ, PT ;  /* 0x000000ff1b00720b */ /* 0x020fe20003f0d000 */
[----:B------:R-:W-:Y:S02]  /*04a0*/  USEL UR4, URZ, 0xffffffff, UP1 ;  /* 0xffffffffff047887 */ /* 0x000fe40008800000 */
[----:B------:R-:W-:-:S10]  /*04b0*/  UISETP.NE.AND.EX UP2, UPT, UR9, URZ, UPT, UP2 ;  /* 0x000000ff0900728c */ /* 0x000fd4000bf45320 */
[----:B------:R-:W-:Y:S01]  /*04c0*/  VOTEU.ANY UP0, P0 ;  /* 0x0000000000ff7886 */ /* 0x000fe20000000100 */
[----:B------:R-:W-:-:S04]  /*04d0*/  @!UP2 USEL UR4, URZ, 0xffffffff, UP0 ;  /* 0xffffffffff04a887 */ /* 0x000fc80008000000 */
[----:B------:R-:W-:-:S04]  /*04e0*/  ULOP3.LUT UR4, UR4, 0x1, URZ, 0xc0, !UPT ;  /* 0x0000000104047892 */ /* 0x000fc8000f8ec0ff */
[----:B------:R-:W-:-:S11]  /*04f0*/  UISETP.NE.U32.AND UP3, UPT, UR4, 0x1, UPT ;  /* 0x000000010400788c */ /* 0x000fd6000bf65070 */
.L_x_8:
[----:B-1----:R-:W1:Y:S01]  /*0500*/  SHFL.IDX PT, R2, R52, RZ, 0x1f ;  /* 0x00001fff34027589 */ /* 0x002e6200000e0000 */
[----:B------:R-:W-:-:S04]  /*0510*/  UISETP.NE.AND UP0, UPT, UR18, 0x2, UPT ;  /* 0x000000021200788c */ /* 0x000fc8000bf05270 */
[----:B------:R-:W-:Y:S01]  /*0520*/  USEL UR56, URZ, 0x1, UP0 ;  /* 0x00000001ff387887 */ /* 0x000fe20008000000 */
[----:B-1----:R-:W-:-:S13]  /*0530*/  ISETP.NE.AND P0, PT, R2, RZ, PT ;  /* 0x000000ff0200720c */ /* 0x002fda0003f05270 */
[----:B------:R-:W-:Y:S05]  /*0540*/  @P0 BRA `(.L_x_9) ;  /* 0x0000000000680947 */ /* 0x000fea0003800000 */
[----:B------:R-:W1:Y:S01]  /*0550*/  S2UR UR4, SR_CgaCtaId ;  /* 0x00000000000479c3 */ /* 0x000e620000008800 */
[----:B------:R-:W-:Y:S01]  /*0560*/  UMOV UR5, 0x400 ;  /* 0x0000040000057882 */ /* 0x000fe20000000000 */
[----:B------:R-:W-:Y:S01]  /*0570*/  UMOV UR6, 0x1 ;  /* 0x0000000100067882 */ /* 0x000fe20000000000 */
[----:B------:R-:W-:Y:S01]  /*0580*/  ELECT P0, URZ, PT ;  /* 0x0000000000ff782f */ /* 0x000fe20003800000 */
[----:B------:R-:W-:-:S04]  /*0590*/  UIADD3 UR6, UPT, UPT, -UR6, 0x100000, URZ ;  /* 0x0010000006067890 */ /* 0x000fc8000fffe1ff */
[----:B------:R-:W-:Y:S02]  /*05a0*/  USHF.L.U32 UR7, UR6, 0xb, URZ ;  /* 0x0000000b06077899 */ /* 0x000fe400080006ff */
[----:B------:R-:W-:Y:S02]  /*05b0*/  USHF.L.U32 UR6, UR6, 0x1, URZ ;  /* 0x0000000106067899 */ /* 0x000fe400080006ff */
[----:B-1----:R-:W-:Y:S01]  /*05c0*/  ULEA UR4, UR4, UR5, 0x18 ;  /* 0x0000000504047291 */ /* 0x002fe2000f8ec0ff */
[----:B------:R-:W1:Y:S11]  /*05d0*/  FENCE.VIEW.ASYNC.S ;  /* 0x00000000000073c6 */ /* 0x000e760000000000 */
[----:B-1----:R1:W3:Y:S01]  /*05e0*/  SYNCS.EXCH.64 URZ, [UR4], UR6 ;  /* 0x0000000604ff75b2 */ /* 0x0022e20008000100 */
[----:B------:R1:W4:Y:S01]  /*05f0*/  SYNCS.EXCH.64 URZ, [UR4+0x40], UR6 ;  /* 0x0000400604ff75b2 */ /* 0x0003220008000100 */
[----:B------:R1:W1:Y:S01]  /*0600*/  SYNCS.EXCH.64 URZ, [UR4+0x8], UR6 ;  /* 0x0000080604ff75b2 */ /* 0x0002620008000100 */
        /* <DEDUP_REMOVED lines=13> */
[----:B------:R-:W-:Y:S01]  /*06e0*/  NOP ;  /* 0x0000000000007918 */ /* 0x000fe20000000000 */
.L_x_9:
[----:B------:R-:W2:Y:S01]  /*06f0*/  SHFL.IDX PT, R2, R52, RZ, 0x1f ;  /* 0x00001fff34027589 */ /* 0x000ea200000e0000 */
[----:B------:R-:W-:Y:S01]  /*0700*/  NOP ;  /* 0x0000000000007918 */ /* 0x000fe20000000000 */
[----:B--2---:R-:W-:-:S13]  /*0710*/  ISETP.NE.AND P0, PT, R2, 0x1, PT ;  /* 0x000000010200780c */ /* 0x004fda0003f05270 */
[----:B------:R-:W-:Y:S05]  /*0720*/  @P0 BRA `(.L_x_10) ;  /* 0x0000000000580947 */ /* 0x000fea0003800000 */
[----:B-1----:R-:W1:Y:S01]  /*0730*/  S2UR UR4, SR_CgaCtaId ;  /* 0x00000000000479c3 */ /* 0x002e620000008800 */
[----:B------:R-:W-:Y:S01]  /*0740*/  UMOV UR5, 0x400 ;  /* 0x0000040000057882 */ /* 0x000fe20000000000 */
[----:B------:R-:W-:Y:S01]  /*0750*/  UMOV UR8, 0x20 ;  /* 0x0000002000087882 */ /* 0x000fe20000000000 */
[----:B------:R-:W-:Y:S01]  /*0760*/  UMOV UR6, 0x80 ;  /* 0x0000008000067882 */ /* 0x000fe20000000000 */
[----:B------:R-:W-:-:S04]  /*0770*/  UIADD3 UR8, UPT, UPT, -UR8, 0x100000, URZ ;  /* 0x0010000008087890 */ /* 0x000fc8000fffe1ff */
[----:B------:R-:W-:Y:S02]  /*0780*/  USHF.L.U32 UR9, UR8, 0xb, URZ ;  /* 0x0000000b08097899 */ /* 0x000fe400080006ff */
[----:B------:R-:W-:Y:S02]  /*0790*/  USHF.L.U32 UR8, UR8, 0x1, URZ ;  /* 0x0000000108087899 */ /* 0x000fe400080006ff */
[----:B------:R-:W-:-:S04]  /*07a0*/  UIADD3 UR6, UPT, UPT, -UR6, 0x100000, URZ ;  /* 0x0010000006067890 */ /* 0x000fc8000fffe1ff */
[----:B------:R-:W-:Y:S02]  /*07b0*/  USHF.L.U32 UR7, UR6, 0xb, URZ ;  /* 0x0000000b06077899 */ /* 0x000fe400080006ff */
[----:B------:R-:W-:Y:S01]  /*07c0*/  USHF.L.U32 UR6, UR6, 0x1, URZ ;  /* 0x0000000106067899 */ /* 0x000fe200080006ff */
[----:B------:R-:W-:Y:S01]  /*07d0*/  ELECT P0, URZ, PT ;  /* 0x0000000000ff782f */ /* 0x000fe20003800000 */
[----:B-1----:R-:W-:Y:S01]  /*07e0*/  ULEA UR4, UR4, UR5, 0x18 ;  /* 0x0000000504047291 */ /* 0x002fe2000f8ec0ff */
[----:B------:R-:W1:Y:S11]  /*07f0*/  FENCE.VIEW.ASYNC.S ;  /* 0x00000000000073c6 */ /* 0x000e760000000000 */
[----:B-1----:R2:W1:Y:S01]  /*0800*/  SYNCS.EXCH.64 URZ, [UR4+0x80], UR8 ;  /* 0x0000800804ff75b2 */ /* 0x0024620008000100 */
[----:B------:R2:W1:Y:S01]  /*0810*/  SYNCS.EXCH.64 URZ, [UR4+0xa0], UR6 ;  /* 0x0000a00604ff75b2 */ /* 0x0004620008000100 */
[----:B------:R2:W1:Y:S01]  /*0820*/  SYNCS.EXCH.64 URZ, [UR4+0x88], UR8 ;  /* 0x0000880804ff75b2 */ /* 0x0004620008000100 */
[----:B------:R2:W1:Y:S01]  /*0830*/  SYNCS.EXCH.64 URZ, [UR4+0xa8], UR6 ;  /* 0x0000a80604ff75b2 */ /* 0x0004620008000100 */
[----:B------:R2:W1:Y:S01]  /*0840*/  SYNCS.EXCH.64 URZ, [UR4+0x90], UR8 ;  /* 0x0000900804ff75b2 */ /* 0x0004620008000100 */
[----:B------:R2:W1:Y:S01]  /*0850*/  SYNCS.EXCH.64 URZ, [UR4+0xb0], UR6 ;  /* 0x0000b00604ff75b2 */ /* 0x0004620008000100 */
[----:B------:R2:W1:Y:S01]  /*0860*/  SYNCS.EXCH.64 URZ, [UR4+0x98], UR8 ;  /* 0x0000980804ff75b2 */ /* 0x0004620008000100 */
[----:B------:R2:W1:Y:S02]  /*0870*/  SYNCS.EXCH.64 URZ, [UR4+0xb8], UR6 ;  /* 0x0000b80604ff75b2 */ /* 0x0004640008000100 */
[----:B--2---:R-:W-:Y:S01]  /*0880*/  NOP ;  /* 0x0000000000007918 */ /* 0x004fe20000000000 */
.L_x_10:
[----:B------:R-:W2:Y:S01]  /*0890*/  SHFL.IDX PT, R2, R52, RZ, 0x1f ;  /* 0x00001fff34027589 */ /* 0x000ea200000e0000 */
[----:B------:R-:W-:Y:S01]  /*08a0*/  NOP ;  /* 0x0000000000007918 */ /* 0x000fe20000000000 */
[----:B--2---:R-:W-:-:S13]  /*08b0*/  ISETP.NE.AND P0, PT, R2, 0x3, PT ;  /* 0x000000030200780c */ /* 0x004fda0003f05270 */
[----:B------:R-:W-:Y:S05]  /*08c0*/  @P0 BRA `(.L_x_11) ;  /* 0x0000000000300947 */ /* 0x000fea0003800000 */
[----:B-1----:R-:W1:Y:S01]  /*08d0*/  S2UR UR4, SR_CgaCtaId ;  /* 0x00000000000479c3 */ /* 0x002e620000008800 */
[----:B------:R-:W-:Y:S01]  /*08e0*/  UMOV UR6, 0x400 ;  /* 0x0000040000067882 */ /* 0x000fe20000000000 */
[----:B------:R-:W-:Y:S01]  /*08f0*/  UMOV UR5, 0x20 ;  /* 0x0000002000057882 */ /* 0x000fe20000000000 */
[----:B------:R-:W-:Y:S01]  /*0900*/  ELECT P0, URZ, PT ;  /* 0x0000000000ff782f */ /* 0x000fe20003800000 */
[----:B-1----:R-:W-:Y:S02]  /*0910*/  ULEA UR6, UR4, UR6, 0x18 ;  /* 0x0000000604067291 */ /* 0x002fe4000f8ec0ff */
[----:B------:R-:W-:-:S04]  /*0920*/  UIADD3 UR4, UPT, UPT, -UR5, 0x100000, URZ ;  /* 0x0010000005047890 */ /* 0x000fc8000fffe1ff */
[----:B------:R-:W-:Y:S02]  /*0930*/  USHF.L.U32 UR5, UR4, 0xb, URZ ;  /* 0x0000000b04057899 */ /* 0x000fe400080006ff */
[----:B------:R-:W-:Y:S01]  /*0940*/  USHF.L.U32 UR4, UR4, 0x1, URZ ;  /* 0x0000000104047899 */ /* 0x000fe200080006ff */
[----:B------:R-:W1:Y:S11]  /*0950*/  FENCE.VIEW.ASYNC.S ;  /* 0x00000000000073c6 */ /* 0x000e760000000000 */
[----:B-1----:R2:W1:Y:S01]  /*0960*/  SYNCS.EXCH.64 URZ, [UR6+0xc0], UR4 ;  /* 0x0000c00406ff75b2 */ /* 0x0024620008000100 */
[----:B------:R2:W1:Y:S02]  /*0970*/  SYNCS.EXCH.64 URZ, [UR6+0xc8], UR4 ;  /* 0x0000c80406ff75b2 */ /* 0x0004640008000100 */
[----:B--2---:R-:W-:Y:S01]  /*0980*/  NOP ;  /* 0x0000000000007918 */ /* 0x004fe20000000000 */
.L_x_11:
[----:B------:R-:W2:Y:S01]  /*0990*/  SHFL.IDX PT, R2, R52, RZ, 0x1f ;  /* 0x00001fff34027589 */ /* 0x000ea200000e0000 */
[----:B------:R-:W-:Y:S01]  /*09a0*/  NOP ;  /* 0x0000000000007918 */ /* 0x000fe20000000000 */
[----:B--2---:R-:W-:-:S13]  /*09b0*/  ISETP.NE.AND P0, PT, R2, 0x4, PT ;  /* 0x000000040200780c */ /* 0x004fda0003f05270 */
[----:B------:R-:W-:Y:S05]  /*09c0*/  @P0 BRA `(.L_x_12) ;  /* 0x0000000000440947 */ /* 0x000fea0003800000 */
[----:B-1----:R-:W1:Y:S01]  /*09d0*/  S2UR UR6, SR_CgaCtaId ;  /* 0x00000000000679c3 */ /* 0x002e620000008800 */
[----:B------:R-:W-:Y:S01]  /*09e0*/  UMOV UR4, 0x100 ;  /* 0x0000010000047882 */ /* 0x000fe20000000000 */
[----:B------:R-:W-:Y:S01]  /*09f0*/  UMOV UR5, 0x400 ;  /* 0x0000040000057882 */ /* 0x000fe20000000000 */
[----:B------:R-:W-:Y:S01]  /*0a00*/  USEL UR4, UR4, 0xe0, UP3 ;  /* 0x000000e004047887 */ /* 0x000fe20009800000 */
[----:B------:R-:W-:Y:S01]  /*0a10*/  UMOV UR8, 0x1 ;  /* 0x0000000100087882 */ /* 0x000fe20000000000 */
[----:B------:R-:W-:Y:S01]  /*0a20*/  ELECT P0, URZ, PT ;  /* 0x0000000000ff782f */ /* 0x000fe20003800000 */
[----:B------:R-:W-:-:S04]  /*0a30*/  UIADD3 UR8, UPT, UPT, -UR8, 0x100000, URZ ;  /* 0x0010000008087890 */ /* 0x000fc8000fffe1ff */
[----:B------:R-:W-:Y:S02]  /*0a40*/  USHF.L.U32 UR9, UR8, 0xb, URZ ;  /* 0x0000000b08097899 */ /* 0x000fe400080006ff */
[----:B------:R-:W-:Y:S02]  /*0a50*/  USHF.L.U32 UR8, UR8, 0x1, URZ ;  /* 0x0000000108087899 */ /* 0x000fe400080006ff */
[----:B-1----:R-:W-:Y:S02]  /*0a60*/  ULEA UR6, UR6, UR5, 0x18 ;  /* 0x0000000506067291 */ /* 0x002fe4000f8ec0ff */
[----:B------:R-:W-:-:S04]  /*0a70*/  UIADD3 UR4, UPT, UPT, -UR4, 0x100000, URZ ;  /* 0x0010000004047890 */ /* 0x000fc8000fffe1ff */
[----:B------:R-:W-:Y:S02]  /*0a80*/  USHF.L.U32 UR5, UR4, 0xb, URZ ;  /* 0x0000000b04057899 */ /* 0x000fe400080006ff */
[----:B------:R-:W-:Y:S01]  /*0a90*/  USHF.L.U32 UR4, UR4, 0x1, URZ ;  /* 0x0000000104047899 */ /* 0x000fe200080006ff */
[----:B------:R-:W1:Y:S03]  /*0aa0*/  FENCE.VIEW.ASYNC.S ;  /* 0x00000000000073c6 */ /* 0x000e660000000000 */
[----:B-1----:R2:W1:Y:S08]  /*0ab0*/  SYNCS.EXCH.64 URZ, [UR6+0xd0], UR8 ;  /* 0x0000d00806ff75b2 */ /* 0x0024700008000100 */
[----:B------:R2:W1:Y:S02]  /*0ac0*/  SYNCS.EXCH.64 URZ, [UR6+0xd8], UR4 ;  /* 0x0000d80406ff75b2 */ /* 0x0004640008000100 */
[----:B--2---:R-:W-:Y:S01]  /*0ad0*/  NOP ;  /* 0x0000000000007918 */ /* 0x004fe20000000000 */
.L_x_12:
[----:B------:R-:W2:Y:S01]  /*0ae0*/  SHFL.IDX PT, R2, R52, RZ, 0x1f ;  /* 0x00001fff34027589 */ /* 0x000ea200000e0000 */
[----:B------:R-:W1:Y:S01]  /*0af0*/  S2UR UR51, SR_CTAID.X ;  /* 0x00000000003379c3 */ /* 0x000e620000002500 */
[----:B------:R-:W-:-:S07]  /*0b00*/  NOP ;  /* 0x0000000000007918 */ /* 0x000fce0000000000 */
[----:B------:R-:W1:Y:S01]  /*0b10*/  S2UR UR24, SR_CTAID.Y ;  /* 0x00000000001879c3 */ /* 0x000e620000002600 */
[----:B--2---:R-:W-:-:S13]  /*0b20*/  ISETP.NE.AND P0, PT, R2, 0x5, PT ;  /* 0x000000050200780c */ /* 0x004fda0003f05270 */
[----:B-1----:R-:W-:Y:S05]  /*0b30*/  @P0 BRA `(.L_x_13) ;  /* 0x0000000000480947 */ /* 0x002fea0003800000 */
[----:B------:R-:W1:Y:S01]  /*0b40*/  S2UR UR4, SR_CgaCtaId ;  /* 0x00000000000479c3 */ /* 0x000e620000008800 */
        /* <DEDUP_REMOVED lines=12> */
[----:B-1----:R1:W2:Y:S01]  /*0c10*/  SYNCS.EXCH.64 URZ, [UR4+0xe0], UR8 ;  /* 0x0000e00804ff75b2 */ /* 0x0022a20008000100 */
[----:B------:R1:W1:Y:S01]  /*0c20*/  SYNCS.EXCH.64 URZ, [UR4+0xf0], UR6 ;  /* 0x0000f00604ff75b2 */ /* 0x0002620008000100 */
[----:B------:R1:W1:Y:S01]  /*0c30*/  SYNCS.EXCH.64 URZ, [UR4+0xe8], UR8 ;  /* 0x0000e80804ff75b2 */ /* 0x0002620008000100 */
[----:B------:R1:W1:Y:S01]  /*0c40*/  SYNCS.EXCH.64 URZ, [UR4+0xf8], UR6 ;  /* 0x0000f80604ff75b2 */ /* 0x0002620008000100 */
[----:B------:R-:W-:Y:S01]  /*0c50*/  NOP ;  /* 0x0000000000007918 */ /* 0x000fe20000000000 */
.L_x_13:
[----:B------:R-:W-:-:S05]  /*0c60*/  CS2R.32 R45, SR_CgaSize ;  /* 0x00000000002d7805 */ /* 0x000fca0000008a00 */
[----:B------:R-:W-:-:S05]  /*0c70*/  IMAD R45, R45, -0xa0, RZ ;  /* 0xffffff602d2d7824 */ /* 0x000fca00078e02ff */
[----:B------:R-:W-:-:S14]  /*0c80*/  R2UR UR5, R45 ;  /* 0x000000002d0572ca */ /* 0x000fdc00000e0000 */
[----:B------:R-:W3:Y:S01]  /*0c90*/  LDCU UR5, c[0x0][UR5+0x2b0] ;  /* 0x00005600050577ac */ /* 0x000ee20008000800 */
[----:B------:R-:W-:Y:S02]  /*0ca0*/  I2FP.F32.U32 R45, UR51 ;  /* 0x00000033002d7c45 */ /* 0x000fe40008201000 */
[----:B------:R-:W-:-:S05]  /*0cb0*/  CS2R.32 R3, SR_CgaSize ;  /* 0x0000000000037805 */ /* 0x000fca0000008a00 */
[----:B------:R-:W-:-:S06]  /*0cc0*/  IMAD R3, R3, -0xa0, RZ ;  /* 0xffffff6003037824 */ /* 0x000fcc00078e02ff */
[----:B------:R-:W4:Y:S01]  /*0cd0*/  LDC R3, c[0x0][R3+0x2a0] ;  /* 0x0000a80003037b82 */ /* 0x000f220000000800 */
[----:B------:R-:W-:Y:S02]  /*0ce0*/  I2FP.F32.U32 R44, UR24 ;  /* 0x00000018002c7c45 */ /* 0x000fe40008201000 */
[----:B------:R-:W-:-:S05]  /*0cf0*/  CS2R.32 R2, SR_CgaSize ;  /* 0x0000000000027805 */ /* 0x000fca0000008a00 */
[----:B------:R-:W-:-:S05]  /*0d00*/  IMAD R2, R2, -0xa0, RZ ;  /* 0xffffff6002027824 */ /* 0x000fca00078e02ff */
[----:B-1----:R-:W-:-:S14]  /*0d10*/  R2UR UR4, R2 ;  /* 0x00000000020472ca */ /* 0x002fdc00000e0000 */
[----:B------:R-:W1:Y:S01]  /*0d20*/  LDCU UR4, c[0x0][UR4+0x2b4] ;  /* 0x00005680040477ac */ /* 0x000e620008000800 */
[----:B------:R-:W-:Y:S01]  /*0d30*/  NOP ;  /* 0x0000000000007918 */ /* 0x000fe20000000000 */
[----:B------:R-:W2:Y:S01]  /*0d40*/  LDCU UR19, c[0x0][0xc24] ;  /* 0x00018480ff1377ac */ /* 0x000ea20008000800 */
[----:B------:R-:W-:-:S05]  /*0d50*/  CS2R.32 R2, SR_CgaSize ;  /* 0x0000000000027805 */ /* 0x000fca0000008a00 */
[----:B------:R-:W-:-:S06]  /*0d60*/  IMAD R2, R2, -0xa0, RZ ;  /* 0xffffff6002027824 */ /* 0x000fcc00078e02ff */
[----:B------:R-:W4:Y:S01]  /*0d70*/  LDC R2, c[0x0][R2+0x2a4] ;  /* 0x0000a90002027b82 */ /* 0x000f220000000800 */
[----:B---3--:R-:W-:-:S07]  /*0d80*/  FMUL R45, R45, UR5 ;  /* 0x000000052d2d7c20 */ /* 0x008fce0008400000 */
[----:B------:R-:W3:Y:S01]  /*0d90*/  S2UR UR52, SR_CTAID.Z ;  /* 0x00000000003479c3 */ /* 0x000ee20000002700 */
[----:B-1----:R-:W-:Y:S01]  /*0da0*/  FMUL R44, R44, UR4 ;  /* 0x000000042c2c7c20 */ /* 0x002fe20008400000 */
[----:B------:R-:W1:Y:S01]  /*0db0*/  F2I.U32.TRUNC.NTZ R45, R45 ;  /* 0x0000002d002d7305 */ /* 0x000e62000020f000 */
[----:B--2---:R-:W-:-:S07]  /*0dc0*/  UISETP.GE.AND UP0, UPT, UR19, 0x1, UPT ;  /* 0x000000011300788c */ /* 0x004fce000bf06270 */
[----:B------:R-:W2:Y:S01]  /*0dd0*/  F2I.U32.TRUNC.NTZ R44, R44 ;  /* 0x0000002c002c7305 */ /* 0x000ea2000020f000 */
[----:B-1----:R-:W-:-:S05]  /*0de0*/  IADD3 R45, PT, PT, -R45, RZ, RZ ;  /* 0x000000ff2d2d7210 */ /* 0x002fca0007ffe1ff */
[----:B----4-:R-:W-:Y:S01]  /*0df0*/  IMAD R45, R3, R45, UR51 ;  /* 0x00000033032d7e24 */ /* 0x010fe2000f8e022d */
[----:B--2---:R-:W-:-:S05]  /*0e00*/  IADD3 R44, PT, PT, -R44, RZ, RZ ;  /* 0x000000ff2c2c7210 */ /* 0x004fca0007ffe1ff */
[----:B------:R-:W-:Y:S01]  /*0e10*/  IMAD R44, R2, R44, UR24 ;  /* 0x00000018022c7e24 */ /* 0x000fe2000f8e022c */
[----:B------:R-:W-:Y:S06]  /*0e20*/  BAR.SYNC.DEFER_BLOCKING 0x0 ;  /* 0x0000000000007b1d */ /* 0x000fec0000010000 */
[----:B---3--:R-:W-:Y:S05]  /*0e30*/  BRA.U !UP0, `(.L_x_14) ;  /* 0x0000000108d47547 */ /* 0x008fea000b800000 */
[----:B------:R-:W1:Y:S01]  /*0e40*/  LDCU.128 UR20, c[0x0][0xc10] ;  /* 0x00018200ff1477ac */ /* 0x000e620008000c00 */
[----:B------:R-:W2:Y:S01]  /*0e50*/  LDCU UR6, c[0x0][0x370] ;  /* 0x00006e00ff0677ac */ /* 0x000ea20008000800 */
[----:B------:R-:W3:Y:S01]  /*0e60*/  LDCU UR4, c[0x0][0x374] ;  /* 0x00006e80ff0477ac */ /* 0x000ee20008000800 */
[----:B------:R-:W4:Y:S01]  /*0e70*/  LDCU UR25, c[0x0][0xc0c] ;  /* 0x00018180ff1977ac */ /* 0x000f220008000800 */
[----:B------:R-:W4:Y:S01]  /*0e80*/  LDCU UR5, c[0x0][0xc20] ;  /* 0x00018400ff0577ac */ /* 0x000f220008000800 */
[----:B------:R-:W4:Y:S01]  /*0e90*/  LDCU.64 UR16, c[0x0][0xc28] ;  /* 0x00018500ff1077ac */ /* 0x000f220008000a00 */
[----:B-1----:R-:W-:Y:S02]  /*0ea0*/  UISETP.NE.AND UP0, UPT, UR22, 0x1, UPT ;  /* 0x000000011600788c */ /* 0x002fe4000bf05270 */
[----:B---3--:R-:W-:Y:S02]  /*0eb0*/  UIMAD.WIDE.U32 UR8, UR4, UR23, URZ ;  /* 0x00000017040872a5 */ /* 0x008fe4000f8e00ff */
[----:B--2---:R-:W-:-:S02]  /*0ec0*/  UIMAD.WIDE.U32 UR10, UR6, UR20, URZ ;  /* 0x00000014060a72a5 */ /* 0x004fc4000f8e00ff */
[----:B----4-:R-:W-:Y:S02]  /*0ed0*/  UISETP.NE.AND UP2, UPT, UR25, 0x1, UPT ;  /* 0x000000011900788c */ /* 0x010fe4000bf45270 */
[----:B------:R-:W-:Y:S01]  /*0ee0*/  UISETP.NE.AND UP4, UPT, UR19, 0x1, UPT ;  /* 0x000000011300788c */ /* 0x000fe2000bf85270 */
[----:B------:R-:W-:Y:S02]  /*0ef0*/  UMOV UR8, UR9 ;  /* 0x0000000900087c82 */ /* 0x000fe40008000000 */
[----:B------:R-:W-:Y:S01]  /*0f00*/  UMOV UR10, UR11 ;  /* 0x0000000b000a7c82 */ /* 0x000fe20008000000 */
[----:B------:R-:W-:Y:S02]  /*0f10*/  @UP0 USHF.R.U32.HI UR4, URZ, UR5, UR8 ;  /* 0x00000005ff040299 */ /* 0x000fe40008011608 */
[----:B------:R-:W-:Y:S02]  /*0f20*/  UIMAD.WIDE.U32 UR12, UR24, UR23, URZ ;  /* 0x00000017180c72a5 */ /* 0x000fe4000f8e00ff */
[----:B------:R-:W-:-:S02]  /*0f30*/  UIMAD.WIDE.U32 UR8, UR4, UR16, URZ ;  /* 0x00000010040872a5 */ /* 0x000fc4000f8e00ff */
[----:B------:R-:W-:Y:S02]  /*0f40*/  @UP2 USHF.R.U32.HI UR6, URZ, UR21, UR10 ;  /* 0x00000015ff062299 */ /* 0x000fe4000801160a */
[----:B------:R-:W-:Y:S02]  /*0f50*/  UIMAD.WIDE.U32 UR14, UR51, UR20, URZ ;  /* 0x00000014330e72a5 */ /* 0x000fe4000f8e00ff */
[----:B------:R-:W-:Y:S01]  /*0f60*/  UIMAD.WIDE.U32 UR10, UR6, UR16, URZ ;  /* 0x00000010060a72a5 */ /* 0x000fe2000f8e00ff */
[----:B------:R-:W-:Y:S01]  /*0f70*/  UMOV UR12, UR13 ;  /* 0x0000000d000c7c82 */ /* 0x000fe20008000000 */
[----:B------:R-:W-:Y:S01]  /*0f80*/  UMOV UR8, UR9 ;  /* 0x0000000900087c82 */ /* 0x000fe20008000000 */
[----:B------:R-:W-:Y:S02]  /*0f90*/  USHF.R.U32.HI UR12, URZ, UR5, UR12 ;  /* 0x00000005ff0c7299 */ /* 0x000fe4000801160c */
[----:B------:R-:W-:Y:S01]  /*0fa0*/  @UP4 USHF.R.U32.HI UR4, URZ, UR17, UR8 ;  /* 0x00000011ff044299 */ /* 0x000fe20008011608 */
[----:B------:R-:W-:Y:S01]  /*0fb0*/  UMOV UR14, UR15 ;  /* 0x0000000f000e7c82 */ /* 0x000fe20008000000 */
[----:B------:R-:W-:Y:S01]  /*0fc0*/  UMOV UR10, UR11 ;  /* 0x0000000b000a7c82 */ /* 0x000fe20008000000 */
[----:B------:R-:W-:-:S02]  /*0fd0*/  USHF.R.U32.HI UR14, URZ, UR21, UR14 ;  /* 0x00000015ff0e7299 */ /* 0x000fc4000801160e */
[----:B------:R-:W-:Y:S02]  /*0fe0*/  USEL UR5, UR24, UR12, !UP0 ;  /* 0x0000000c18057287 */ /* 0x000fe4000c000000 */
[----:B------:R-:W-:Y:S02]  /*0ff0*/  @UP4 USHF.R.U32.HI UR6, URZ, UR17, UR10 ;  /* 0x00000011ff064299 */ /* 0x000fe4000801160a */
[----:B------:R-:W-:Y:S02]  /*1000*/  UIMAD UR7, UR4, UR19, URZ ;  /* 0x00000013040772a4 */ /* 0x000fe4000f8e02ff */
[----:B------:R-:W-:Y:S02]  /*1010*/  USEL UR4, UR51, UR14, !UP2 ;  /* 0x0000000e33047287 */ /* 0x000fe4000d000000 */
[----:B------:R-:W-:Y:S02]  /*1020*/  UIMAD UR10, UR6, UR19, URZ ;  /* 0x00000013060a72a4 */ /* 0x000fe4000f8e02ff */
[----:B------:R-:W-:-:S02]  /*1030*/  UISETP.GE.AND UP0, UPT, UR5, UR7, UPT ;  /* 0x000000070500728c */ /* 0x000fc4000bf06270 */
[----:B------:R-:W-:Y:S02]  /*1040*/  UIMAD.WIDE.U32 UR8, UR5, UR16, URZ ;  /* 0x00000010050872a5 */ /* 0x000fe4000f8e00ff */
[----:B------:R-:W-:Y:S02]  /*1050*/  UISETP.GE.OR UP0, UPT, UR4, UR10, UP0 ;  /* 0x0000000a0400728c */ /* 0x000fe40008706670 */
[----:B------:R-:W-:Y:S02]  /*1060*/  UIMAD.WIDE.U32 UR10, UR4, UR16, URZ ;  /* 0x00000010040a72a5 */ /* 0x000fe4000f8e00ff */
[----:B------:R-:W-:Y:S01]  /*1070*/  UIADD3 UR10, UPT, UPT, -UR4, URZ, URZ ;  /* 0x000000ff040a7290 */ /* 0x000fe2000fffe1ff */
[----:B------:R-:W-:Y:S01]  /*1080*/  UMOV UR8, UR9 ;  /* 0x0000000900087c82 */ /* 0x000fe20008000000 */
[----:B------:R-:W-:Y:S02]  /*1090*/  UIADD3 UR9, UPT, UPT, -UR5, URZ, URZ ;  /* 0x000000ff05097290 */ /* 0x000fe4000fffe1ff */
[----:B------:R-:W-:-:S03]  /*10a0*/  USHF.R.U32.HI UR8, URZ, UR17, UR8 ;  /* 0x00000011ff087299 */ /* 0x000fc60008011608 */
[----:B------:R-:W-:Y:S01]  /*10b0*/  @!UP0 UMOV UR7, UR11 ;  /* 0x0000000b00078c82 */ /* 0x000fe20008000000 */
[----:B------:R-:W-:Y:S02]  /*10c0*/  UIMAD UR24, UR22, UR9, UR24 ;  /* 0x00000009161872a4 */ /* 0x000fe4000f8e0218 */
[----:B------:R-:W-:Y:S02]  /*10d0*/  USEL UR8, UR5, UR8, !UP4 ;  /* 0x0000000805087287 */ /* 0x000fe4000e000000 */
[----:B------:R-:W-:Y:S02]  /*10e0*/  @!UP0 USHF.R.U32.HI UR7, URZ, UR17, UR7 ;  /* 0x00000011ff078299 */ /* 0x000fe40008011607 */
[----:B------:R-:W-:Y:S02]  /*10f0*/  UIADD3 UR9, UPT, UPT, -UR8, URZ, URZ ;  /* 0x000000ff08097290 */ /* 0x000fe4000fffe1ff */
[----:B------:R-:W-:Y:S02]  /*1100*/  @!UP0 USEL UR7, UR4, UR7, !UP4 ;  /* 0x0000000704078287 */ /* 0x000fe4000e000000 */
[----:B------:R-:W-:-:S02]  /*1110*/  UIMAD UR9, UR19, UR9, UR5 ;  /* 0x00000009130972a4 */ /* 0x000fc4000f8e0205 */
[----:B------:R-:W-:Y:S02]  /*1120*/  @!UP0 UIADD3 UR8, UPT, UPT, UR8, -UR7, URZ ;  /* 0x8000000708088290 */ /* 0x000fe4000fffe0ff */
[----:B------:R-:W-:Y:S02]  /*1130*/  @!UP0 UIMAD UR7, UR9, UR6, UR7 ;  /* 0x00000006090782a4 */ /* 0x000fe4000f8e0207 */
[----:B------:R-:W-:Y:S02]  /*1140*/  @!UP0 UIMAD UR5, UR8, UR19, UR4 ;  /* 0x00000013080582a4 */ /* 0x000fe4000f8e0204 */
[----:B------:R-:W-:Y:S02]  /*1150*/  UIMAD UR6, UR25, UR10, UR51 ;  /* 0x0000000a190672a4 */ /* 0x000fe4000f8e0233 */
[----:B------:R-:W-:Y:S01]  /*1160*/  UIMAD UR24, UR5, UR22, UR24 ;  /* 0x00000016051872a4 */ /* 0x000fe2000f8e0218 */
[----:B------:R-:W-:Y:S02]  /*1170*/  @!UP0 UMOV UR4, UR7 ;  /* 0x0000000700048c82 */ /* 0x000fe40008000000 */
[----:B------:R-:W-:-:S12]  /*1180*/  UIMAD UR51, UR4, UR25, UR6 ;  /* 0x00000019043372a4 */ /* 0x000fd8000f8e0206 */
.L_x_14:
[----:B------:R-:W1:Y:S02]  /*1190*/  LDCU UR4, c[0x0][0xc30] ;  /* 0x00018600ff0477ac */ /* 0x000e640008000800 */
[----:B-1----:R-:W-:-:S09]  /*11a0*/  UISETP.NE.AND UP0, UPT, UR4, 0x1, UPT ;  /* 0x000000010400788c */ /* 0x002fd2000bf05270 */
[----:B------:R-:W-:Y:S05]  /*11b0*/  BRA.U UP0, `(.L_x_15) ;  /* 0x0000000100447547 */ /* 0x000fea000b800000 */
[----:B------:R-:W1:Y:S01]  /*11c0*/  LDCU.128 UR8, c[0x0][0xc10] ;  /* 0x00018200ff0877ac */ /* 0x000e620008000c00 */
[----:B------:R-:W2:Y:S01]  /*11d0*/  LDCU UR12, c[0x0][0xc0c] ;  /* 0x00018180ff0c77ac */ /* 0x000ea20008000800 */
[----:B------:R-:W3:Y:S01]  /*11e0*/  LDCU UR13, c[0x0][0xc20] ;  /* 0x00018400ff0d77ac */ /* 0x000ee20008000800 */
[----:B-1----:R-:W-:Y:S02]  /*11f0*/  UIMAD.WIDE.U32 UR6, UR51, UR8, URZ ;  /* 0x00000008330672a5 */ /* 0x002fe4000f8e00ff */
[----:B------:R-:W-:Y:S02]  /*1200*/  UIMAD.WIDE.U32 UR4, UR24, UR11, URZ ;  /* 0x0000000b180472a5 */ /* 0x000fe4000f8e00ff */
[----:B--2---:R-:W-:Y:S02]  /*1210*/  UISETP.NE.AND UP2, UPT, UR12, 0x1, UPT ;  /* 0x000000010c00788c */ /* 0x004fe4000bf45270 */
[----:B------:R-:W-:Y:S01]  /*1220*/  UISETP.NE.AND UP0, UPT, UR10, 0x1, UPT ;  /* 0x000000010a00788c */ /* 0x000fe2000bf05270 */
[----:B------:R-:W-:-:S02]  /*1230*/  UMOV UR6, UR7 ;  /* 0x0000000700067c82 */ /* 0x000fc40008000000 */
[----:B------:R-:W-:Y:S01]  /*1240*/  UMOV UR4, UR5 ;  /* 0x0000000500047c82 */ /* 0x000fe20008000000 */
[----:B------:R-:W-:Y:S02]  /*1250*/  USHF.R.U32.HI UR6, URZ, UR9, UR6 ;  /* 0x00000009ff067299 */ /* 0x000fe40008011606 */
[----:B---3--:R-:W-:Y:S02]  /*1260*/  USHF.R.U32.HI UR4, URZ, UR13, UR4 ;  /* 0x0000000dff047299 */ /* 0x008fe40008011604 */
[----:B------:R-:W-:Y:S02]  /*1270*/  USEL UR5, UR51, UR6, !UP2 ;  /* 0x0000000633057287 */ /* 0x000fe4000d000000 */
[----:B------:R-:W-:-:S04]  /*1280*/  USEL UR4, UR24, UR4, !UP0 ;  /* 0x0000000418047287 */ /* 0x000fc8000c000000 */
[----:B------:R-:W-:Y:S02]  /*1290*/  UIADD3 UR6, UPT, UPT, UR5, -UR4, URZ ;  /* 0x8000000405067290 */ /* 0x000fe4000fffe0ff */
[----:B------:R-:W-:Y:S02]  /*12a0*/  UIADD3 UR4, UPT, UPT, -UR5, UR4, URZ ;  /* 0x0000000405047290 */ /* 0x000fe4000fffe1ff */
[----:B------:R-:W-:Y:S02]  /*12b0*/  UIMAD UR24, UR6, UR10, UR24 ;  /* 0x0000000a061872a4 */ /* 0x000fe4000f8e0218 */
[----:B------:R-:W-:-:S12]  /*12c0*/  UIMAD UR51, UR4, UR12, UR51 ;  /* 0x0000000c043372a4 */ /* 0x000fd8000f8e0233 */
.L_x_15:
[----:B------:R-:W-:Y:S01]  /*12d0*/  BAR.SYNC.DEFER_BLOCKING 0x0 ;  /* 0x0000000000007b1d */ /* 0x000fe20000010000 */
[----:B------:R-:W-:Y:S01]  /*12e0*/  UISETP.NE.AND UP0, UPT, UR18, 0x2, UPT ;  /* 0x000000021200788c */ /* 0x000fe2000bf05270 */
[----:B------:R-:W-:Y:S02]  /*12f0*/  ISETP.NE.OR P3, PT, R0, 0x2, !P3 ;  /* 0x000000020000780c */ /* 0x000fe40005f65670 */
[----:B------:R-:W-:Y:S02]  /*1300*/  LOP3.LUT R0, R50, 0x1f, RZ, 0xc0, !PT ;  /* 0x0000001f32007812 */ /* 0x000fe400078ec0ff */
[----:B------:R-:W1:Y:S04]  /*1310*/  LDCU UR39, c[0x0][0xc24] ;  /* 0x00018480ff2777ac */ /* 0x000e680008000800 */
[----:B------:R-:W-:Y:S05]  /*1320*/  BRA.U UP0, `(.L_x_16) ;  /* 0x0000001900d87547 */ /* 0x000fea000b800000 */
[----:B------:R-:W2:Y:S01]  /*1330*/  LDCU UR5, c[0x0][0x388] ;  /* 0x00007100ff0577ac */ /* 0x000ea20008000800 */
[----:B------:R-:W-:Y:S01]  /*1340*/  PLOP3.LUT P1, PT, PT, PT, UP3, 0x80, 0x8 ;  /* 0x000000000008781c */ /* 0x000fe20003f2f038 */
[----:B------:R-:W-:Y:S01]  /*1350*/  IMAD.MOV.U32 R2, RZ, RZ, RZ ;  /* 0x000000ffff027224 */ /* 0x000fe200078e00ff */
[----:B------:R-:W-:Y:S01]  /*1360*/  ISETP.EQ.OR P2, PT, R0, RZ, P3 ;  /* 0x000000ff0000720c */ /* 0x000fe20001f42670 */
[----:B------:R-:W3:Y:S01]  /*1370*/  LDCU UR8, c[0x0][0x38c] ;  /* 0x00007180ff0877ac */ /* 0x000ee20008000800 */
[----:B------:R-:W-:Y:S01]  /*1380*/  PLOP3.LUT P1, PT, P1, PT, PT, 0x8, 0x80 ;  /* 0x000000000080781c */ /* 0x000fe20000f2e170 */
[----:B------:R-:W4:Y:S01]  /*1390*/  LDCU.64 UR6, c[0x0][0x390] ;  /* 0x00007200ff0677ac */ /* 0x000f220008000a00 */
[----:B------:R-:W1:Y:S01]  /*13a0*/  LDCU UR53, c[0x0][0x370] ;  /* 0x00006e00ff3577ac */ /* 0x000e620008000800 */
[----:B------:R-:W1:Y:S01]  /*13b0*/  LDCU.64 UR42, c[0x0][0x348] ;  /* 0x00006900ff2a77ac */ /* 0x000e620008000a00 */
[----:B--2---:R-:W-:Y:S01]  /*13c0*/  UIADD3 UR5, UPT, UPT, UR5, 0x3f, URZ ;  /* 0x0000003f05057890 */ /* 0x004fe2000fffe0ff */
[----:B------:R-:W2:Y:S03]  /*13d0*/  LDCU UR52, c[0x0][0x374] ;  /* 0x00006e80ff3477ac */ /* 0x000ea60008000800 */
[----:B------:R-:W-:Y:S01]  /*13e0*/  USHF.R.S32.HI UR4, URZ, 0x1f, UR5 ;  /* 0x0000001fff047899 */ /* 0x000fe20008011405 */
[----:B------:R-:W-:Y:S01]  /*13f0*/  UMOV UR26, 0x1 ;  /* 0x00000001001a7882 */ /* 0x000fe20000000000 */
[----:B------:R-:W-:-:S02]  /*1400*/  UMOV UR31, URZ ;  /* 0x000000ff001f7c82 */ /* 0x000fc40008000000 */
[----:B------:R-:W-:Y:S01]  /*1410*/  ULEA.HI UR4, UR4, UR5, URZ, 0x6 ;  /* 0x0000000504047291 */ /* 0x000fe2000f8f30ff */
[----:B------:R-:W-:Y:S01]  /*1420*/  UMOV UR36, URZ ;  /* 0x000000ff00247c82 */ /* 0x000fe20008000000 */
[----:B------:R-:W-:Y:S02]  /*1430*/  UMOV UR38, URZ ;  /* 0x000000ff00267c82 */ /* 0x000fe40008000000 */
[----:B------:R-:W-:-:S04]  /*1440*/  USHF.R.S32.HI UR4, URZ, 0x6, UR4 ;  /* 0x00000006ff047899 */ /* 0x000fc80008011404 */
[----:B---3--:R-:W-:-:S04]  /*1450*/  UIMAD UR4, UR4, UR8, URZ ;  /* 0x00000008040472a4 */ /* 0x008fc8000f8e02ff */
[----:B----4-:R-:W-:-:S04]  /*1460*/  UIMAD UR4, UR4, UR6, URZ ;  /* 0x00000006040472a4 */ /* 0x010fc8000f8e02ff */
[----:B------:R-:W-:-:S04]  /*1470*/  UIMAD UR54, UR4, UR7, URZ ;  /* 0x00000007043672a4 */ /* 0x000fc8000f8e02ff */
[----:B------:R-:W-:Y:S02]  /*1480*/  UISETP.NE.AND UP1, UPT, UR54, URZ, UPT ;  /* 0x000000ff3600728c */ /* 0x000fe4000bf25270 */
[----:B------:R-:W-:-:S04]  /*1490*/  UISETP.LT.U32.AND UP0, UPT, UR54, 0x8, UPT ;  /* 0x000000083600788c */ /* 0x000fc8000bf01070 */
[----:B------:R-:W-:-:S04]  /*14a0*/  USEL UR4, UR54, 0x8, UP0 ;  /* 0x0000000836047887 */ /* 0x000fc80008000000 */
[----:B------:R-:W-:Y:S02]  /*14b0*/  UIADD3 UR5, UPT, UPT, UR4, -0x1, URZ ;  /* 0xffffffff04057890 */ /* 0x000fe4000fffe0ff */
[----:B------:R-:W-:Y:S02]  /*14c0*/  @!UP1 UIADD3 UR5, UPT, UPT, UR4, URZ, URZ ;  /* 0x000000ff04059290 */ /* 0x000fe4000fffe0ff */
[----:B------:R-:W-:Y:S02]  /*14d0*/  UIADD3 UR50, UPT, UPT, UR54, -UR4, URZ ;  /* 0x8000000436327290 */ /* 0x000fe4000fffe0ff */
[----:B-12---:R-:W-:-:S12]  /*14e0*/  UIADD3 UR55, UPT, UPT, UR5, 0x1, URZ ;  /* 0x0000000105377890 */ /* 0x006fd8000fffe0ff */
.L_x_32:
[----:B------:R-:W1:Y:S01]  /*14f0*/  S2UR UR30, SR_CgaCtaId ;  /* 0x00000000001e79c3 */ /* 0x000e620000008800 */
[----:B------:R-:W-:Y:S01]  /*1500*/  UMOV UR4, 0x400 ;  /* 0x0000040000047882 */ /* 0x000fe20000000000 */
[----:B------:R-:W-:Y:S01]  /*1510*/  MOV R0, UR26 ;  /* 0x0000001a00007c02 */ /* 0x000fe20008000f00 */
[----:B------:R-:W-:Y:S02]  /*1520*/  UISETP.NE.AND UP0, UPT, UR54, URZ, UPT ;  /* 0x000000ff3600728c */ /* 0x000fe4000bf05270 */
[----:B------:R-:W-:Y:S01]  /*1530*/  USHF.L.U32 UR44, UR51, 0x6, URZ ;  /* 0x00000006332c7899 */ /* 0x000fe200080006ff */
[----:B------:R-:W-:Y:S01]  /*1540*/  SHF.L.U32 R0, R0, 0x1f, RZ ;  /* 0x0000001f00007819 */ /* 0x000fe200000006ff */
[----:B------:R-:W-:Y:S01]  /*1550*/  USHF.L.U32 UR19, UR24, 0x7, URZ ;  /* 0x0000000718137899 */ /* 0x000fe200080006ff */
[----:B------:R-:W-:Y:S01]  /*1560*/  UMOV UR27, URZ ;  /* 0x000000ff001b7c82 */ /* 0x000fe20008000000 */
[----:B------:R-:W-:Y:S01]  /*1570*/  UMOV UR22, URZ ;  /* 0x000000ff00167c82 */ /* 0x000fe20008000000 */
[----:B------:R-:W-:Y:S01]  /*1580*/  UMOV UR21, URZ ;  /* 0x000000ff00157c82 */ /* 0x000fe20008000000 */
[----:B------:R-:W-:Y:S01]  /*1590*/  UMOV UR20, URZ ;  /* 0x000000ff00147c82 */ /* 0x000fe20008000000 */
[----:B-1----:R-:W-:-:S04]  /*15a0*/  ULEA UR30, UR30, UR4, 0x18 ;  /* 0x000000041e1e7291 */ /* 0x002fc8000f8ec0ff */
[----:B------:R-:W-:-:S09]  /*15b0*/  ULEA UR4, UR31, UR30, 0x3 ;  /* 0x0000001e1f047291 */ /* 0x000fd2000f8e18ff */
[----:B------:R1:W2:Y:S01]  /*15c0*/  SYNCS.PHASECHK.TRANS64.TRYWAIT P0, [UR4+0x40], R0 ;  /* 0x00004000ff0075a7 */ /* 0x0002a20008001104 */
[----:B------:R-:W-:Y:S05]  /*15d0*/  BRA.U !UP0, `(.L_x_17) ;  /* 0x0000000508987547 */ /* 0x000fea000b800000 */
[----:B------:R-:W3:Y:S01]  /*15e0*/  LDCU.128 UR12, c[0x0][0x480] ;  /* 0x00009000ff0c77ac */ /* 0x000ee20008000c00 */
[----:B------:R-:W4:Y:S01]  /*15f0*/  LDCU.128 UR8, c[0x0][0x490] ;  /* 0x00009200ff0877ac */ /* 0x000f220008000c00 */
[----:B------:R-:W1:Y:S01]  /*1600*/  LDCU.64 UR20, c[0x0][0x4c0] ;  /* 0x00009800ff1477ac */ /* 0x000e620008000a00 */
[----:B------:R-:W1:Y:S01]  /*1610*/  LDCU.64 UR16, c[0x0][0x4f0] ;  /* 0x00009e00ff1077ac */ /* 0x000e620008000a00 */
[----:B------:R-:W1:Y:S01]  /*1620*/  LDCU UR18, c[0x0][0x4c8] ;  /* 0x00009900ff1277ac */ /* 0x000e620008000800 */
[----:B---3--:R-:W-:Y:S02]  /*1630*/  UIMAD.WIDE.U32 UR4, UR44, UR13, URZ ;  /* 0x0000000d2c0472a5 */ /* 0x008fe4000f8e00ff */
[----:B------:R-:W-:Y:S02]  /*1640*/  UISETP.NE.AND UP0, UPT, UR12, 0x1, UPT ;  /* 0x000000010c00788c */ /* 0x000fe4000bf05270 */
[----:B------:R-:W-:Y:S01]  /*1650*/  USHF.R.U32.HI UR5, URZ, UR14, UR5 ;  /* 0x0000000eff057299 */ /* 0x000fe20008011605 */
[----:B------:R-:W3:Y:S03]  /*1660*/  LDCU UR45, c[0x0][0x38c] ;  /* 0x00007180ff2d77ac */ /* 0x000ee60008000800 */
[----:B------:R-:W-:-:S02]  /*1670*/  USEL UR5, UR44, UR5, !UP0 ;  /* 0x000000052c057287 */ /* 0x000fc4000c000000 */
[----:B------:R-:W-:Y:S02]  /*1680*/  UISETP.NE.AND UP0, UPT, UR15, 0x1, UPT ;  /* 0x000000010f00788c */ /* 0x000fe4000bf05270 */
[----:B----4-:R-:W-:Y:S01]  /*1690*/  UIMAD.WIDE.U32 UR6, UR5, UR8, URZ ;  /* 0x00000008050672a5 */ /* 0x010fe2000f8e00ff */
[----:B------:R-:W4:Y:S01]  /*16a0*/  LDCU UR8, c[0x0][0x4a0] ;  /* 0x00009400ff0877ac */ /* 0x000f220008000800 */
[----:B------:R-:W1:Y:S05]  /*16b0*/  LDCU UR23, c[0x0][0x4cc] ;  /* 0x00009980ff1777ac */ /* 0x000e6a0008000800 */
[----:B------:R-:W-:Y:S01]  /*16c0*/  UMOV UR4, UR7 ;  /* 0x0000000700047c82 */ /* 0x000fe20008000000 */
[----:B------:R-:W1:Y:S01]  /*16d0*/  LDCU.64 UR40, c[0x0][0x390] ;  /* 0x00007200ff2877ac */ /* 0x000e620008000a00 */
[----:B------:R-:W-:Y:S01]  /*16e0*/  USHF.R.U32.HI UR4, URZ, UR9, UR4 ;  /* 0x00000009ff047299 */ /* 0x000fe20008011604 */
[----:B------:R-:W1:Y:S03]  /*16f0*/  LDCU UR9, c[0x0][0x4ec] ;  /* 0x00009d80ff0977ac */ /* 0x000e660008000800 */
[----:B------:R-:W-:-:S02]  /*1700*/  USEL UR4, UR5, UR4, !UP0 ;  /* 0x0000000405047287 */ /* 0x000fc4000c000000 */
[----:B------:R-:W-:Y:S02]  /*1710*/  UISETP.NE.AND UP0, UPT, UR10, 0x1, UPT ;  /* 0x000000010a00788c */ /* 0x000fe4000bf05270 */
[----:B------:R-:W-:Y:S01]  /*1720*/  UIMAD.WIDE.U32 UR6, UR4, UR11, URZ ;  /* 0x0000000b040672a5 */ /* 0x000fe2000f8e00ff */
[----:B------:R-:W1:Y:S01]  /*1730*/  LDCU.64 UR24, c[0x0][0x4d0] ;  /* 0x00009a00ff1877ac */ /* 0x000e620008000a00 */
[----:B------:R-:W-:-:S05]  /*1740*/  UIADD3 UR38, UPT, UPT, UR55, UR36, URZ ;  /* 0x0000002437267290 */ /* 0x000fca000fffe0ff */
[----:B------:R-:W-:Y:S01]  /*1750*/  UMOV UR6, UR7 ;  /* 0x0000000700067c82 */ /* 0x000fe20008000000 */
[----:B------:R-:W-:Y:S02]  /*1760*/  UIADD3 UR7, UPT, UPT, -UR4, URZ, URZ ;  /* 0x000000ff04077290 */ /* 0x000fe4000fffe1ff */
[----:B----4-:R-:W-:Y:S02]  /*1770*/  USHF.R.U32.HI UR6, URZ, UR8, UR6 ;  /* 0x00000008ff067299 */ /* 0x010fe40008011606 */
[----:B------:R-:W-:Y:S02]  /*1780*/  UIADD3 UR8, UPT, UPT, -UR5, URZ, URZ ;  /* 0x000000ff05087290 */ /* 0x000fe4000fffe1ff */
[----:B------:R-:W-:Y:S02]  /*1790*/  USEL UR14, UR4, UR6, !UP0 ;  /* 0x00000006040e7287 */ /* 0x000fe4000c000000 */
[----:B------:R-:W-:Y:S02]  /*17a0*/  UIMAD UR7, UR15, UR7, UR5 ;  /* 0x000000070f0772a4 */ /* 0x000fe4000f8e0205 */
[----:B------:R-:W-:-:S02]  /*17b0*/  UIADD3 UR6, UPT, UPT, -UR14, URZ, URZ ;  /* 0x000000ff0e067290 */ /* 0x000fc4000fffe1ff */
[----:B------:R-:W-:Y:S02]  /*17c0*/  UIMAD UR8, UR12, UR8, UR44 ;  /* 0x000000080c0872a4 */ /* 0x000fe4000f8e022c */
[----:B------:R-:W-:Y:S02]  /*17d0*/  UIMAD UR13, UR10, UR6, UR4 ;  /* 0x000000060a0d72a4 */ /* 0x000fe4000f8e0204 */
[----:B-1----:R-:W-:Y:S02]  /*17e0*/  UIMAD UR11, UR8, UR20, UR9 ;  /* 0x00000014080b72a4 */ /* 0x002fe4000f8e0209 */
[----:B------:R-:W-:Y:S01]  /*17f0*/  UIMAD UR12, UR7, UR21, UR16 ;  /* 0x00000015070c72a4 */ /* 0x000fe2000f8e0210 */
[----:B------:R-:W1:Y:S02]  /*1800*/  LDCU.64 UR4, c[0x0][0x4f8] ;  /* 0x00009f00ff0477ac */ /* 0x000e640008000a00 */
[----:B------:R-:W4:Y:S01]  /*1810*/  LDCU UR6, c[0x0][0x500] ;  /* 0x0000a000ff0677ac */ /* 0x000f220008000800 */
[----:B------:R-:W-:Y:S01]  /*1820*/  UIMAD UR13, UR13, UR18, UR17 ;  /* 0x000000120d0d72a4 */ /* 0x000fe2000f8e0211 */
[----:B------:R-:W-:Y:S01]  /*1830*/  UMOV UR27, URZ ;  /* 0x000000ff001b7c82 */ /* 0x000fe20008000000 */
[----:B------:R-:W-:Y:S01]  /*1840*/  UMOV UR7, UR31 ;  /* 0x0000001f00077c82 */ /* 0x000fe20008000000 */
[----:B------:R-:W-:Y:S01]  /*1850*/  UMOV UR20, URZ ;  /* 0x000000ff00147c82 */ /* 0x000fe20008000000 */
[----:B------:R-:W-:Y:S01]  /*1860*/  UMOV UR21, URZ ;  /* 0x000000ff00157c82 */ /* 0x000fe20008000000 */
[----:B---3--:R-:W-:-:S07]  /*1870*/  UMOV UR22, URZ ;  /* 0x000000ff00167c82 */ /* 0x008fce0008000000 */
.L_x_22:
[----:B------:R-:W-:Y:S01]  /*1880*/  @!P3 MOV R3, 0x6000 ;  /* 0x000060000003b802 */ /* 0x000fe20000000f00 */
[----:B------:R-:W-:Y:S01]  /*1890*/  ULEA UR9, UR7, UR30, 0x3 ;  /* 0x0000001e07097291 */ /* 0x000fe2000f8e18ff */
[----:B--2---:R-:W-:Y:S11]  /*18a0*/  @P0 BRA `(.L_x_18) ;  /* 0x0000000000100947 */ /* 0x004ff60003800000 */
[----:B------:R-:W-:Y:S04]  /*18b0*/  MOV R4, UR26 ;  /* 0x0000001a00047c02 */ /* 0x000fe80008000f00 */
[----:B------:R-:W-:Y:S04]  /*18c0*/  SHF.L.U32 R4, R4, 0x1f, RZ ;  /* 0x0000001f04047819 */ /* 0x000fe800000006ff */
[----:B------:R-:W2:Y:S02]  /*18d0*/  SYNCS.PHASECHK.TRANS64.TRYWAIT P0, [UR9+0x40], R4 ;  /* 0x00004004ff0075a7 */ /* 0x000ea40008001109 */
[----:B--2---:R-:W-:Y:S05]  /*18e0*/  @!P0 BRA `(.L_x_19) ;  /* 0x0000007000bc8947 */ /* 0x004fea0003800000 */
.L_x_18:
[----:B------:R3:W-:Y:S01]  /*18f0*/  @!P3 SYNCS.ARRIVE.TRANS64 RZ, [UR9], R3 ;  /* 0x00000003ffffb9a7 */ /* 0x0007e20008000009 */
[----:B------:R-:W-:Y:S04]  /*1900*/  BSSY.RECONVERGENT B0, `(.L_x_20) ;  /* 0x0000003000007945 */ /* 0x000fe80003800200 */
[----:B------:R-:W-:Y:S05]  /*1910*/  @P2 BRA `(.L_x_21) ;  /* 0x0000000000042947 */ /* 0x000fea0003800000 */
[----:B-1--4-:R-:W-:Y:S05]  /*1920*/  BPT.TRAP 0x1 ;  /* 0x000000040000795c */ /* 0x012fea0000300000 */
.L_x_21:
[----:B-1--4-:R-:W-:Y:S05]  /*1930*/  BSYNC.RECONVERGENT B0 ;  /* 0x0000000000007941 */ /* 0x012fea0003800200 */
.L_x_20:
[----:B------:R-:W-:Y:S02]  /*1940*/  UIADD3 UR8, UPT, UPT, UR7, 0x1, URZ ;  /* 0x0000000107087890 */ /* 0x000fe4000fffe0ff */
[----:B------:R-:W-:Y:S02]  /*1950*/  UIMAD UR15, UR20, UR23, UR4 ;  /* 0x00000017140f72a4 */ /* 0x000fe4000f8e0204 */
[----:B------:R-:W-:Y:S02]  /*1960*/  UISETP.NE.AND UP0, UPT, UR8, 0x8, UPT ;  /* 0x000000080800788c */ /* 0x000fe4000bf05270 */
[----:B------:R-:W-:Y:S02]  /*1970*/  ULEA UR17, UR7, UR30, 0xd ;  /* 0x0000001e07117291 */ /* 0x000fe4000f8e68ff */
[----:B------:R-:W-:Y:S02]  /*1980*/  USEL UR10, URZ, 0x1, UP0 ;  /* 0x00000001ff0a7887 */ /* 0x000fe40008000000 */
[----:B------:R-:W-:Y:S02]  /*1990*/  USEL UR31, UR8, URZ, UP0 ;  /* 0x000000ff081f7287 */ /* 0x000fe40008000000 */
[----:B------:R-:W-:Y:S02]  /*19a0*/  ULOP3.LUT UR26, UR26, UR10, URZ, 0x3c, !UPT ;  /* 0x0000000a1a1a7292 */ /* 0x000fe4000f8e3cff */
[----:B------:R-:W-:Y:S02]  /*19b0*/  ULEA UR8, UR31, UR30, 0x3 ;  /* 0x0000001e1f087291 */ /* 0x000fe4000f8e18ff */
[----:B------:R-:W-:Y:S02]  /*19c0*/  ULEA UR16, UR7, UR30, 0xe ;  /* 0x0000001e07107291 */ /* 0x000fe4000f8e70ff */
[----:B------:R-:W-:Y:S01]  /*19d0*/  UIADD3 UR34, UP0, UPT, UR42, 0x80, URZ ;  /* 0x000000802a227890 */ /* 0x000fe2000ff1e0ff */
[----:B--2---:R-:W-:Y:S01]  /*19e0*/  MOV R0, UR26 ;  /* 0x0000001a00007c02 */ /* 0x004fe20008000f00 */
[----:B------:R-:W-:Y:S02]  /*19f0*/  USHF.L.U32 UR10, UR27, 0x6, URZ ;  /* 0x000000061b0a7899 */ /* 0x000fe400080006ff */
[----:B------:R-:W-:Y:S01]  /*1a00*/  UIADD3.X UR35, UPT, UPT, URZ, UR43, URZ, UP0, !UPT ;  /* 0x0000002bff237290 */ /* 0x000fe200087fe4ff */
[----:B------:R-:W-:Y:S01]  /*1a10*/  SHF.L.U32 R0, R0, 0x1f, RZ ;  /* 0x0000001f00007819 */ /* 0x000fe200000006ff */
[----:B------:R-:W-:Y:S02]  /*1a20*/  UIADD3 UR32, UP3, UPT, UR42, 0x200, URZ ;  /* 0x000002002a207890 */ /* 0x000fe4000ff7e0ff */
[----:B------:R-:W-:Y:S01]  /*1a30*/  UIADD3 UR16, UPT, UPT, UR16, 0x14400, URZ ;  /* 0x0001440010107890 */ /* 0x000fe2000fffe0ff */
[----:B------:R1:W2:Y:S01]  /*1a40*/  SYNCS.PHASECHK.TRANS64.TRYWAIT P0, [UR8+0x40], R0 ;  /* 0x00004000ff0075a7 */ /* 0x0002a20008001108 */
[----:B------:R-:W-:Y:S02]  /*1a50*/  UIMAD UR8, UR21, UR24, UR5 ;  /* 0x00000018150872a4 */ /* 0x000fe4000f8e0205 */
[----:B------:R-:W-:Y:S02]  /*1a60*/  UIMAD UR7, UR22, UR25, UR6 ;  /* 0x00000019160772a4 */ /* 0x000fe4000f8e0206 */
[----:B------:R-:W-:Y:S02]  /*1a70*/  ULEA UR15, UR8, UR15, 0x5 ;  /* 0x0000000f080f7291 */ /* 0x000fe4000f8e28ff */
[----:B------:R-:W-:Y:S02]  /*1a80*/  UIADD3 UR8, UPT, UPT, UR17, 0x4400, URZ ;  /* 0x0000440011087890 */ /* 0x000fe4000fffe0ff */
[----:B------:R-:W-:Y:S02]  /*1a90*/  ULEA UR7, UR7, UR15, 0xa ;  /* 0x0000000f07077291 */ /* 0x000fe4000f8e50ff */
[----:B------:R-:W-:Y:S02]  /*1aa0*/  UIADD3.X UR33, UPT, UPT, URZ, UR43, URZ, UP3, !UPT ;  /* 0x0000002bff217290 */ /* 0x000fe40009ffe4ff */
[----:B------:R-:W-:Y:S02]  /*1ab0*/  UPRMT UR7, UR7, 0x5410, URZ ;  /* 0x0000541007077896 */ /* 0x000fe400080000ff */
[----:B------:R-:W-:Y:S02]  /*1ac0*/  UIADD3 UR37, UPT, UPT, UR20, 0x1, URZ ;  /* 0x0000000114257890 */ /* 0x000fe4000fffe0ff */
[----:B------:R-:W-:Y:S02]  /*1ad0*/  UIADD3 UR29, UPT, UPT, UR21, 0x1, URZ ;  /* 0x00000001151d7890 */ /* 0x000fe4000fffe0ff */
[----:B------:R-:W-:Y:S02]  /*1ae0*/  UISETP.NE.AND UP2, UPT, UR37, UR45, UPT ;  /* 0x0000002d2500728c */ /* 0x000fe4000bf45270 */
[----:B------:R-:W-:Y:S01]  /*1af0*/  UIADD3 UR28, UPT, UPT, UR22, 0x1, URZ ;  /* 0x00000001161c7890 */ /* 0x000fe2000fffe0ff */
[----:B------:R4:W-:Y:S01]  /*1b00*/  UTMALDG.5D.IM2COL [UR8], [UR34], UR7 ;  /* 0x00000008220073b4 */ /* 0x0009e20008060007 */
[----:B------:R-:W-:Y:S01]  /*1b10*/  UIADD3 UR36, UPT, UPT, UR36, 0x1, URZ ;  /* 0x0000000124247890 */ /* 0x000fe2000fffe0ff */
[----:B------:R-:W-:Y:S01]  /*1b20*/  UMOV UR46, 0x0 ;  /* 0x00000000002e7882 */ /* 0x000fe20000000000 */
[----:B------:R-:W-:Y:S01]  /*1b30*/  UMOV UR47, 0x10000000 ;  /* 0x10000000002f7882 */ /* 0x000fe20000000000 */
[----:B------:R-:W-:Y:S01]  /*1b40*/  UMOV UR17, UR9 ;  /* 0x0000000900117c82 */ /* 0x000fe20008000000 */
[----:B------:R-:W-:Y:S03]  /*1b50*/  UMOV UR18, UR10 ;  /* 0x0000000a00127c82 */ /* 0x000fe60008000000 */
[----:B------:R-:W-:Y:S01]  /*1b60*/  @UP2 UIADD3 UR29, UPT, UPT, UR21, URZ, URZ ;  /* 0x000000ff151d2290 */ /* 0x000fe2000fffe0ff */
[----:B------:R3:W-:Y:S03]  /*1b70*/  UTMALDG.5D [UR16], [UR32], desc[UR46] ;  /* 0x00002e10200075b4 */ /* 0x0007e60008021000 */
[----:B------:R-:W-:Y:S11]  /*1b80*/  UISETP.NE.AND UP1, UPT, UR29, UR40, UPT ;  /* 0x000000281d00728c */ /* 0x000ff6000bf25270 */
[----:B------:R-:W-:Y:S04]  /*1b90*/  @UP1 UIADD3 UR28, UPT, UPT, UR22, URZ, URZ ;  /* 0x000000ff161c1290 */ /* 0x000fe8000fffe0ff */
[----:B------:R-:W-:Y:S02]  /*1ba0*/  UISETP.NE.AND UP0, UPT, UR28, UR41, UPT ;  /* 0x000000291c00728c */ /* 0x000fe4000bf05270 */
[----:B----4-:R-:W-:Y:S09]  /*1bb0*/  UIADD3 UR8, UPT, UPT, UR27, 0x1, URZ ;  /* 0x000000011b087890 */ /* 0x010ff2000fffe0ff */
[----:B------:R-:W-:Y:S01]  /*1bc0*/  @UP0 UIADD3 UR8, UPT, UPT, UR27, URZ, URZ ;  /* 0x000000ff1b080290 */ /* 0x000fe2000fffe0ff */
[----:B------:R-:W-:Y:S06]  /*1bd0*/  UMOV UR7, UR31 ;  /* 0x0000001f00077c82 */ /* 0x000fec0008000000 */
[----:B------:R-:W-:Y:S01]  /*1be0*/  UMOV UR27, UR8 ;  /* 0x00000008001b7c82 */ /* 0x000fe20008000000 */
[----:B---3--:R-:W-:Y:S02]  /*1bf0*/  USEL UR22, UR28, URZ, UP0 ;  /* 0x000000ff1c167287 */ /* 0x008fe40008000000 */
[----:B------:R-:W-:Y:S02]  /*1c00*/  UISETP.NE.AND UP0, UPT, UR36, UR38, UPT ;  /* 0x000000262400728c */ /* 0x000fe4000bf05270 */
[----:B------:R-:W-:Y:S02]  /*1c10*/  USEL UR20, UR37, URZ, UP2 ;  /* 0x000000ff25147287 */ /* 0x000fe40009000000 */
[----:B------:R-:W-:Y:S05]  /*1c20*/  USEL UR21, UR29, URZ, UP1 ;  /* 0x000000ff1d157287 */ /* 0x000fea0008800000 */
[----:B-1----:R-:W-:Y:S07]  /*1c30*/  BRA.U UP0, `(.L_x_22) ;  /* 0xfffffffd00107547 */ /* 0x002fee000b83ffff */
.L_x_17:
[----:B------:R-:W-:Y:S01]  /*1c40*/  ULEA UR4, UR31, UR30, 0x3 ;  /* 0x0000001e1f047291 */ /* 0x000fe2000f8e18ff */
[----:B-1----:R-:W-:Y:S01]  /*1c50*/  MOV R0, UR26 ;  /* 0x0000001a00007c02 */ /* 0x002fe20008000f00 */
[----:B------:R-:W-:Y:S01]  /*1c60*/  @!P1 SYNCS.ARRIVE.TRANS64.A1T0 RZ, [UR30+0xc8], RZ ;  /* 0x0000c8ffffff99a7 */ /* 0x000fe2000810001e */
[----:B------:R-:W-:Y:S02]  /*1c70*/  UISETP.GE.AND UP0, UPT, UR50, 0x1, UPT ;  /* 0x000000013200788c */ /* 0x000fe4000bf06270 */
[----:B------:R-:W-:-:S04]  /*1c80*/  SHF.L.U32 R0, R0, 0x1f, RZ ;  /* 0x0000001f00007819 */ /* 0x000fc800000006ff */
[----:B--2---:R1:W2:Y:S03]  /*1c90*/  SYNCS.PHASECHK.TRANS64.TRYWAIT P0, [UR4+0x40], R0 ;  /* 0x00004000ff0075a7 */ /* 0x0042a60008001104 */
[----:B------:R-:W-:Y:S05]  /*1ca0*/  BRA.U !UP0, `(.L_x_23) ;  /* 0x0000000508907547 */ /* 0x000fea000b800000 */
[----:B------:R-:W3:Y:S01]  /*1cb0*/  LDCU.128 UR8, c[0x0][0x480] ;  /* 0x00009000ff0877ac */ /* 0x000ee20008000c00 */
[----:B------:R-:W4:Y:S01]  /*1cc0*/  LDCU.128 UR32, c[0x0][0x490] ;  /* 0x00009200ff2077ac */ /* 0x000f220008000c00 */
[----:B------:R-:W1:Y:S01]  /*1cd0*/  LDCU.64 UR28, c[0x0][0x4c0] ;  /* 0x00009800ff1c77ac */ /* 0x000e620008000a00 */
[----:B------:R-:W1:Y:S01]  /*1ce0*/  LDCU UR13, c[0x0][0x4c8] ;  /* 0x00009900ff0d77ac */ /* 0x000e620008000800 */
[----:B------:R-:W1:Y:S01]  /*1cf0*/  LDCU.64 UR16, c[0x0][0x4f0] ;  /* 0x00009e00ff1077ac */ /* 0x000e620008000a00 */
[----:B---3--:R-:W-:Y:S02]  /*1d00*/  UIMAD.WIDE.U32 UR4, UR44, UR9, URZ ;  /* 0x000000092c0472a5 */ /* 0x008fe4000f8e00ff */
[----:B------:R-:W-:Y:S02]  /*1d10*/  UISETP.NE.AND UP0, UPT, UR8, 0x1, UPT ;  /* 0x000000010800788c */ /* 0x000fe4000bf05270 */
[----:B------:R-:W-:Y:S01]  /*1d20*/  USHF.R.U32.HI UR5, URZ, UR10, UR5 ;  /* 0x0000000aff057299 */ /* 0x000fe20008011605 */
[----:B------:R-:W3:Y:S03]  /*1d30*/  LDCU UR9, c[0x0][0x4a0] ;  /* 0x00009400ff0977ac */ /* 0x000ee60008000800 */
[----:B------:R-:W-:-:S02]  /*1d40*/  USEL UR5, UR44, UR5, !UP0 ;  /* 0x000000052c057287 */ /* 0x000fc4000c000000 */
[----:B------:R-:W-:Y:S02]  /*1d50*/  UISETP.NE.AND UP0, UPT, UR11, 0x1, UPT ;  /* 0x000000010b00788c */ /* 0x000fe4000bf05270 */
[----:B----4-:R-:W-:Y:S01]  /*1d60*/  UIMAD.WIDE.U32 UR6, UR5, UR32, URZ ;  /* 0x00000020050672a5 */ /* 0x010fe2000f8e00ff */
[----:B------:R-:W1:Y:S01]  /*1d70*/  LDCU UR10, c[0x0][0x4ec] ;  /* 0x00009d80ff0a77ac */ /* 0x000e620008000800 */
[----:B------:R-:W4:Y:S05]  /*1d80*/  LDCU UR46, c[0x0][0x38c] ;  /* 0x00007180ff2e77ac */ /* 0x000f2a0008000800 */
[----:B------:R-:W-:Y:S01]  /*1d90*/  UMOV UR4, UR7 ;  /* 0x0000000700047c82 */ /* 0x000fe20008000000 */
[----:B------:R-:W1:Y:S01]  /*1da0*/  LDCU UR23, c[0x0][0x4cc] ;  /* 0x00009980ff1777ac */ /* 0x000e620008000800 */
[----:B------:R-:W-:Y:S01]  /*1db0*/  USHF.R.U32.HI UR4, URZ, UR33, UR4 ;  /* 0x00000021ff047299 */ /* 0x000fe20008011604 */
[----:B------:R-:W1:Y:S03]  /*1dc0*/  LDCU.64 UR40, c[0x0][0x390] ;  /* 0x00007200ff2877ac */ /* 0x000e660008000a00 */
[----:B------:R-:W-:-:S02]  /*1dd0*/  USEL UR4, UR5, UR4, !UP0 ;  /* 0x0000000405047287 */ /* 0x000fc4000c000000 */
[----:B------:R-:W-:Y:S02]  /*1de0*/  UISETP.NE.AND UP0, UPT, UR34, 0x1, UPT ;  /* 0x000000012200788c */ /* 0x000fe4000bf05270 */
[----:B------:R-:W-:Y:S01]  /*1df0*/  UIMAD.WIDE.U32 UR6, UR4, UR35, URZ ;  /* 0x00000023040672a5 */ /* 0x000fe2000f8e00ff */
[----:B------:R-:W1:Y:S01]  /*1e00*/  LDCU.64 UR24, c[0x0][0x4d0] ;  /* 0x00009a00ff1877ac */ /* 0x000e620008000a00 */
[----:B------:R-:W-:-:S05]  /*1e10*/  UIADD3 UR38, UPT, UPT, UR50, UR38, URZ ;  /* 0x0000002632267290 */ /* 0x000fca000fffe0ff */
[----:B------:R-:W-:Y:S01]  /*1e20*/  UMOV UR6, UR7 ;  /* 0x0000000700067c82 */ /* 0x000fe20008000000 */
[----:B------:R-:W-:Y:S02]  /*1e30*/  UIADD3 UR7, UPT, UPT, -UR5, URZ, URZ ;  /* 0x000000ff05077290 */ /* 0x000fe4000fffe1ff */
[----:B---3--:R-:W-:Y:S02]  /*1e40*/  USHF.R.U32.HI UR6, URZ, UR9, UR6 ;  /* 0x00000009ff067299 */ /* 0x008fe40008011606 */
[----:B------:R-:W-:Y:S02]  /*1e50*/  UIMAD UR7, UR8, UR7, UR44 ;  /* 0x00000007080772a4 */ /* 0x000fe4000f8e022c */
[----:B------:R-:W-:Y:S02]  /*1e60*/  USEL UR14, UR4, UR6, !UP0 ;  /* 0x00000006040e7287 */ /* 0x000fe4000c000000 */
[----:B------:R-:W-:Y:S02]  /*1e70*/  UIADD3 UR6, UPT, UPT, -UR4, URZ, URZ ;  /* 0x000000ff04067290 */ /* 0x000fe4000fffe1ff */
[----:B------:R-:W-:-:S02]  /*1e80*/  UIADD3 UR9, UPT, UPT, -UR14, URZ, URZ ;  /* 0x000000ff0e097290 */ /* 0x000fc4000fffe1ff */
[----:B------:R-:W-:Y:S02]  /*1e90*/  UIMAD UR12, UR11, UR6, UR5 ;  /* 0x000000060b0c72a4 */ /* 0x000fe4000f8e0205 */
[----:B------:R-:W-:Y:S02]  /*1ea0*/  UIMAD UR9, UR34, UR9, UR4 ;  /* 0x00000009220972a4 */ /* 0x000fe4000f8e0204 */
[----:B-1----:R-:W-:Y:S01]  /*1eb0*/  UIMAD UR11, UR7, UR28, UR10 ;  /* 0x0000001c070b72a4 */ /* 0x002fe2000f8e020a */
[----:B------:R-:W1:Y:S02]  /*1ec0*/  LDCU.64 UR4, c[0x0][0x4f8] ;  /* 0x00009f00ff0477ac */ /* 0x000e640008000a00 */
[----:B------:R-:W3:Y:S01]  /*1ed0*/  LDCU UR6, c[0x0][0x500] ;  /* 0x0000a000ff0677ac */ /* 0x000ee20008000800 */
[----:B------:R-:W-:Y:S02]  /*1ee0*/  UIMAD UR12, UR12, UR29, UR16 ;  /* 0x0000001d0c0c72a4 */ /* 0x000fe4000f8e0210 */
[----:B------:R-:W-:Y:S01]  /*1ef0*/  UIMAD UR13, UR9, UR13, UR17 ;  /* 0x0000000d090d72a4 */ /* 0x000fe2000f8e0211 */
[----:B------:R-:W-:Y:S01]  /*1f00*/  UMOV UR37, UR50 ;  /* 0x0000003200257c82 */ /* 0x000fe20008000000 */
[----:B----4-:R-:W-:-:S10]  /*1f10*/  UMOV UR7, UR31 ;  /* 0x0000001f00077c82 */ /* 0x010fd40008000000 */
.L_x_28:
[----:B------:R-:W-:Y:S01]  /*1f20*/  @!P3 MOV R3, 0x6000 ;  /* 0x000060000003b802 */ /* 0x000fe20000000f00 */
[----:B------:R-:W-:Y:S01]  /*1f30*/  ULEA UR9, UR7, UR30, 0x3 ;  /* 0x0000001e07097291 */ /* 0x000fe2000f8e18ff */
[----:B--2---:R-:W-:Y:S11]  /*1f40*/  @P0 BRA `(.L_x_24) ;  /* 0x0000000000100947 */ /* 0x004ff60003800000 */
[----:B------:R-:W-:Y:S04]  /*1f50*/  MOV R4, UR26 ;  /* 0x0000001a00047c02 */ /* 0x000fe80008000f00 */
[----:B------:R-:W-:Y:S04]  /*1f60*/  SHF.L.U32 R4, R4, 0x1f, RZ ;  /* 0x0000001f04047819 */ /* 0x000fe800000006ff */
[----:B------:R-:W2:Y:S02]  /*1f70*/  SYNCS.PHASECHK.TRANS64.TRYWAIT P0, [UR9+0x40], R4 ;  /* 0x00004004ff0075a7 */ /* 0x000ea40008001109 */
[----:B--2---:R-:W-:Y:S05]  /*1f80*/  @!P0 BRA `(.L_x_25) ;  /* 0x0000006c002c8947 */ /* 0x004fea0003800000 */
.L_x_24:
[----:B------:R4:W-:Y:S01]  /*1f90*/  @!P3 SYNCS.ARRIVE.TRANS64 RZ, [UR9], R3 ;  /* 0x00000003ffffb9a7 */ /* 0x0009e20008000009 */
[----:B------:R-:W-:Y:S04]  /*1fa0*/  BSSY.RECONVERGENT B0, `(.L_x_26) ;  /* 0x0000003000007945 */ /* 0x000fe80003800200 */
[----:B------:R-:W-:Y:S05]  /*1fb0*/  @P2 BRA `(.L_x_27) ;  /* 0x0000000000042947 */ /* 0x000fea0003800000 */
[----:B-1-3--:R-:W-:Y:S05]  /*1fc0*/  BPT.TRAP 0x1 ;  /* 0x000000040000795c */ /* 0x00afea0000300000 */
.L_x_27:
[----:B-1-3--:R-:W-:Y:S05]  /*1fd0*/  BSYNC.RECONVERGENT B0 ;  /* 0x0000000000007941 */ /* 0x00afea0003800200 */
.L_x_26:
[----:B------:R-:W-:Y:S02]  /*1fe0*/  UIADD3 UR8, UPT, UPT, UR7, 0x1, URZ ;  /* 0x0000000107087890 */ /* 0x000fe4000fffe0ff */
[----:B------:R-:W-:Y:S02]  /*1ff0*/  UIMAD UR16, UR20, UR23, UR4 ;  /* 0x00000017141072a4 */ /* 0x000fe4000f8e0204 */
[----:B------:R-:W-:Y:S02]  /*2000*/  UISETP.NE.AND UP0, UPT, UR8, 0x8, UPT ;  /* 0x000000080800788c */ /* 0x000fe4000bf05270 */
[----:B------:R-:W-:Y:S02]  /*2010*/  UIMAD UR15, UR21, UR24, UR5 ;  /* 0x00000018150f72a4 */ /* 0x000fe4000f8e0205 */
[----:B------:R-:W-:Y:S02]  /*2020*/  USEL UR10, URZ, 0x1, UP0 ;  /* 0x00000001ff0a7887 */ /* 0x000fe40008000000 */
[----:B------:R-:W-:Y:S02]  /*2030*/  USEL UR31, UR8, URZ, UP0 ;  /* 0x000000ff081f7287 */ /* 0x000fe40008000000 */
[----:B------:R-:W-:Y:S02]  /*2040*/  ULOP3.LUT UR26, UR26, UR10, URZ, 0x3c, !UPT ;  /* 0x0000000a1a1a7292 */ /* 0x000fe4000f8e3cff */
[----:B------:R-:W-:Y:S02]  /*2050*/  ULEA UR8, UR31, UR30, 0x3 ;  /* 0x0000001e1f087291 */ /* 0x000fe4000f8e18ff */
[----:B------:R-:W-:Y:S02]  /*2060*/  ULEA UR18, UR7, UR30, 0xe ;  /* 0x0000001e07127291 */ /* 0x000fe4000f8e70ff */
[----:B------:R-:W-:Y:S01]  /*2070*/  ULEA UR15, UR15, UR16, 0x5 ;  /* 0x000000100f0f7291 */ /* 0x000fe2000f8e28ff */
[----:B--2---:R-:W-:Y:S01]  /*2080*/  MOV R0, UR26 ;  /* 0x0000001a00007c02 */ /* 0x004fe20008000f00 */
[----:B------:R-:W-:Y:S02]  /*2090*/  UIADD3 UR34, UP0, UPT, UR42, 0x80, URZ ;  /* 0x000000802a227890 */ /* 0x000fe4000ff1e0ff */
[----:B------:R-:W-:Y:S01]  /*20a0*/  USHF.L.U32 UR10, UR27, 0x6, URZ ;  /* 0x000000061b0a7899 */ /* 0x000fe200080006ff */
[----:B------:R-:W-:Y:S01]  /*20b0*/  SHF.L.U32 R0, R0, 0x1f, RZ ;  /* 0x0000001f00007819 */ /* 0x000fe200000006ff */
[----:B------:R-:W-:Y:S02]  /*20c0*/  UIADD3.X UR35, UPT, UPT, URZ, UR43, URZ, UP0, !UPT ;  /* 0x0000002bff237290 */ /* 0x000fe400087fe4ff */
[----:B------:R-:W-:Y:S01]  /*20d0*/  UIADD3 UR32, UP3, UPT, UR42, 0x200, URZ ;  /* 0x000002002a207890 */ /* 0x000fe2000ff7e0ff */
[----:B------:R1:W2:Y:S01]  /*20e0*/  SYNCS.PHASECHK.TRANS64.TRYWAIT P0, [UR8+0x40], R0 ;  /* 0x00004000ff0075a7 */ /* 0x0002a20008001108 */
[----:B------:R-:W-:Y:S02]  /*20f0*/  ULEA UR8, UR7, UR30, 0xd ;  /* 0x0000001e07087291 */ /* 0x000fe4000f8e68ff */
[----:B------:R-:W-:Y:S02]  /*2100*/  UIMAD UR7, UR22, UR25, UR6 ;  /* 0x00000019160772a4 */ /* 0x000fe4000f8e0206 */
[----:B------:R-:W-:Y:S02]  /*2110*/  UIADD3 UR8, UPT, UPT, UR8, 0x4400, URZ ;  /* 0x0000440008087890 */ /* 0x000fe4000fffe0ff */
[----:B------:R-:W-:Y:S02]  /*2120*/  ULEA UR7, UR7, UR15, 0xa ;  /* 0x0000000f07077291 */ /* 0x000fe4000f8e50ff */
[----:B------:R-:W-:Y:S02]  /*2130*/  UIADD3.X UR33, UPT, UPT, URZ, UR43, URZ, UP3, !UPT ;  /* 0x0000002bff217290 */ /* 0x000fe40009ffe4ff */
[----:B------:R-:W-:Y:S02]  /*2140*/  UPRMT UR7, UR7, 0x5410, URZ ;  /* 0x0000541007077896 */ /* 0x000fe400080000ff */
[----:B------:R-:W-:Y:S02]  /*2150*/  UIADD3 UR16, UPT, UPT, UR18, 0x14400, URZ ;  /* 0x0001440012107890 */ /* 0x000fe4000fffe0ff */
[----:B------:R-:W-:Y:S02]  /*2160*/  UIADD3 UR36, UPT, UPT, UR20, 0x1, URZ ;  /* 0x0000000114247890 */ /* 0x000fe4000fffe0ff */
[----:B------:R-:W-:Y:S02]  /*2170*/  UIADD3 UR29, UPT, UPT, UR21, 0x1, URZ ;  /* 0x00000001151d7890 */ /* 0x000fe4000fffe0ff */
[----:B------:R-:W-:Y:S01]  /*2180*/  UISETP.NE.AND UP2, UPT, UR36, UR46, UPT ;  /* 0x0000002e2400728c */ /* 0x000fe2000bf45270 */
[----:B------:R3:W-:Y:S01]  /*2190*/  UTMALDG.5D.IM2COL [UR8], [UR34], UR7 ;  /* 0x00000008220073b4 */ /* 0x0007e20008060007 */
[----:B------:R-:W-:Y:S01]  /*21a0*/  UIADD3 UR28, UPT, UPT, UR22, 0x1, URZ ;  /* 0x00000001161c7890 */ /* 0x000fe2000fffe0ff */
[----:B------:R-:W-:Y:S01]  /*21b0*/  UMOV UR44, 0x0 ;  /* 0x00000000002c7882 */ /* 0x000fe20000000000 */
[----:B------:R-:W-:Y:S01]  /*21c0*/  UMOV UR45, 0x10000000 ;  /* 0x10000000002d7882 */ /* 0x000fe20000000000 */
[----:B------:R-:W-:Y:S01]  /*21d0*/  UMOV UR17, UR9 ;  /* 0x0000000900117c82 */ /* 0x000fe20008000000 */
[----:B------:R-:W-:Y:S02]  /*21e0*/  UMOV UR18, UR10 ;  /* 0x0000000a00127c82 */ /* 0x000fe40008000000 */
[----:B------:R4:W-:Y:S03]  /*21f0*/  UTMALDG.5D [UR16], [UR32], desc[UR44] ;  /* 0x00002c10200075b4 */ /* 0x0009e60008021000 */
[----:B------:R-:W-:Y:S04]  /*2200*/  @UP2 UIADD3 UR29, UPT, UPT, UR21, URZ, URZ ;  /* 0x000000ff151d2290 */ /* 0x000fe8000fffe0ff */
[----:B------:R-:W-:Y:S11]  /*2210*/  UISETP.NE.AND UP1, UPT, UR29, UR40, UPT ;  /* 0x000000281d00728c */ /* 0x000ff6000bf25270 */
[----:B------:R-:W-:Y:S04]  /*2220*/  @UP1 UIADD3 UR28, UPT, UPT, UR22, URZ, URZ ;  /* 0x000000ff161c1290 */ /* 0x000fe8000fffe0ff */
[----:B------:R-:W-:Y:S02]  /*2230*/  UISETP.NE.AND UP0, UPT, UR28, UR41, UPT ;  /* 0x000000291c00728c */ /* 0x000fe4000bf05270 */
[----:B---3--:R-:W-:Y:S09]  /*2240*/  UIADD3 UR8, UPT, UPT, UR27, 0x1, URZ ;  /* 0x000000011b087890 */ /* 0x008ff2000fffe0ff */
[----:B------:R-:W-:Y:S02]  /*2250*/  @UP0 UIADD3 UR8, UPT, UPT, UR27, URZ, URZ ;  /* 0x000000ff1b080290 */ /* 0x000fe4000fffe0ff */
[----:B------:R-:W-:Y:S05]  /*2260*/  UIADD3 UR7, UPT, UPT, UR37, -0x1, URZ ;  /* 0xffffffff25077890 */ /* 0x000fea000fffe0ff */
[----:B------:R-:W-:Y:S01]  /*2270*/  UMOV UR27, UR8 ;  /* 0x00000008001b7c82 */ /* 0x000fe20008000000 */
[----:B----4-:R-:W-:Y:S02]  /*2280*/  USEL UR22, UR28, URZ, UP0 ;  /* 0x000000ff1c167287 */ /* 0x010fe40008000000 */
[----:B------:R-:W-:Y:S02]  /*2290*/  UISETP.GT.U32.AND UP0, UPT, UR37, 0x1, UPT ;  /* 0x000000012500788c */ /* 0x000fe4000bf04070 */
[----:B------:R-:W-:Y:S02]  /*22a0*/  USEL UR20, UR36, URZ, UP2 ;  /* 0x000000ff24147287 */ /* 0x000fe40009000000 */
[----:B------:R-:W-:Y:S01]  /*22b0*/  USEL UR21, UR29, URZ, UP1 ;  /* 0x000000ff1d157287 */ /* 0x000fe20008800000 */
[----:B------:R-:W-:Y:S01]  /*22c0*/  UMOV UR37, UR7 ;  /* 0x0000000700257c82 */ /* 0x000fe20008000000 */
[----:B------:R-:W-:Y:S03]  /*22d0*/  UMOV UR7, UR31 ;  /* 0x0000001f00077c82 */ /* 0x000fe60008000000 */
[----:B-1----:R-:W-:Y:S07]  /*22e0*/  BRA.U UP0, `(.L_x_28) ;  /* 0xfffffffd000c7547 */ /* 0x002fee000b83ffff */
.L_x_23:
[----:B------:R-:W-:Y:S01]  /*22f0*/  SHF.L.U32 R3, R2, 0x1f, RZ ;  /* 0x0000001f02037819 */ /* 0x000fe200000006ff */
[----:B------:R-:W-:-:S03]  /*2300*/  NOP ;  /* 0x0000000000007918 */ /* 0x000fc60000000000 */
[----:B--2---:R-:W2:Y:S02]  /*2310*/  SYNCS.PHASECHK.TRANS64.TRYWAIT P0, [UR30+0xd0], R3 ;  /* 0x0000d003ff0075a7 */ /* 0x004ea4000800111e */
[----:B--2---:R-:W-:Y:S05]  /*2320*/  @!P0 BRA `(.L_x_29) ;  /* 0x00000068005c8947 */ /* 0x004fea0003800000 */
.L_x_130:
[----:B------:R-:W2:Y:S01]  /*2330*/  LDS.128 R4, [UR30+0x110] ;  /* 0x0001101eff047984 */ /* 0x000ea20008000c00 */
[----:B------:R-:W-:Y:S02]  /*2340*/  UIADD3 UR4, UPT, UPT, UR30, 0xd8, URZ ;  /* 0x000000d81e047890 */ /* 0x000fe4000fffe0ff */
[----:B------:R-:W-:Y:S01]  /*2350*/  UISETP.GE.AND UP0, UPT, UR39, 0x1, UPT ;  /* 0x000000012700788c */ /* 0x000fe2000bf06270 */
[----:B------:R-:W-:Y:S01]  /*2360*/  @!PT LDS RZ, [RZ] ;  /* 0x00000000fffff984 */ /* 0x000fe20000000800 */
[----:B------:R-:W-:Y:S01]  /*2370*/  @!PT LDS RZ, [RZ] ;  /* 0x00000000fffff984 */ /* 0x000fe20000000800 */
[----:B------:R-:W-:Y:S01]  /*2380*/  @!PT LDS RZ, [RZ] ;  /* 0x00000000fffff984 */ /* 0x000fe20000000800 */
[----:B------:R-:W-:Y:S01]  /*2390*/  @!PT LDS RZ, [RZ] ;  /* 0x00000000fffff984 */ /* 0x000fe20000000800 */
[----:B------:R3:W-:Y:S06]  /*23a0*/  MEMBAR.ALL.CTA ;  /* 0x0000000000007992 */ /* 0x0007ec0000008000 */
[----:B---3--:R-:W3:Y:S01]  /*23b0*/  FENCE.VIEW.ASYNC.S ;  /* 0x00000000000073c6 */ /* 0x008ee20000000000 */
[----:B------:R-:W-:-:S09]  /*23c0*/  UPRMT UR4, URZ, 0x654, UR4 ;  /* 0x00000654ff047896 */ /* 0x000fd20008000004 */
[----:B---3--:R-:W-:Y:S01]  /*23d0*/  SYNCS.ARRIVE.TRANS64.RED.A1T0 RZ, [UR4], RZ ;  /* 0x000000ffffff79a7 */ /* 0x008fe20008100404 */
[----:B--2---:R-:W-:-:S13]  /*23e0*/  LOP3.LUT P0, RZ, R6, 0x1, RZ, 0xc0, !PT ;  /* 0x0000000106ff7812 */ /* 0x004fda000780c0ff */
[----:B------:R-:W-:Y:S01]  /*23f0*/  VOTEU.ANY UP1, P0 ;  /* 0x0000000000ff7886 */ /* 0x000fe20000020100 */
[----:B------:R-:W-:-:S13]  /*2400*/  PLOP3.LUT P0, PT, PT, PT, UP1, 0x80, 0x8 ;  /* 0x000000000008781c */ /* 0x000fda0003f0f018 */
[----:B-1----:R-:W-:Y:S02]  /*2410*/  @P0 MOV R0, R4 ;  /* 0x0000000400000202 */ /* 0x002fe40000000f00 */
[----:B------:R-:W-:Y:S02]  /*2420*/  @P0 LOP3.LUT R4, R5, 0xffff, RZ, 0xc0, !PT ;  /* 0x0000ffff05040812 */ /* 0x000fe400078ec0ff */
[----:B------:R-:W-:Y:S02]  /*2430*/  @P0 R2UR UR6, R0 ;  /* 0x00000000000602ca */ /* 0x000fe400000e0000 */
[----:B------:R-:W-:-:S11]  /*2440*/  @P0 R2UR UR5, R4 ;  /* 0x00000000040502ca */ /* 0x000fd600000e0000 */
[----:B------:R-:W-:Y:S02]  /*2450*/  @UP1 UMOV UR49, UR6 ;  /* 0x0000000600311c82 */ /* 0x000fe40008000000 */
[----:B------:R-:W-:Y:S01]  /*2460*/  @UP1 UMOV UR48, UR5 ;  /* 0x0000000500301c82 */ /* 0x000fe20008000000 */
[----:B------:R-:W-:Y:S05]  /*2470*/  BRA.U !UP0, `(.L_x_30) ;  /* 0x0000000108d47547 */ /* 0x000fea000b800000 */
[----:B------:R-:W1:Y:S01]  /*2480*/  LDCU.128 UR16, c[0x0][0xc10] ;  /* 0x00018200ff1077ac */ /* 0x000e620008000c00 */
[----:B------:R-:W2:Y:S01]  /*2490*/  LDCU UR20, c[0x0][0xc20] ;  /* 0x00018400ff1477ac */ /* 0x000ea20008000800 */
[----:B------:R-:W3:Y:S01]  /*24a0*/  LDCU UR13, c[0x0][0xc0c] ;  /* 0x00018180ff0d77ac */ /* 0x000ee20008000800 */
[----:B------:R-:W4:Y:S01]  /*24b0*/  LDCU.64 UR14, c[0x0][0xc28] ;  /* 0x00018500ff0e77ac */ /* 0x000f220008000a00 */
[----:B------:R-:W-:Y:S02]  /*24c0*/  UISETP.NE.AND UP3, UPT, UR39, 0x1, UPT ;  /* 0x000000012700788c */ /* 0x000fe4000bf65270 */
[----:B-1----:R-:W-:Y:S02]  /*24d0*/  UIMAD.WIDE.U32 UR4, UR52, UR19, URZ ;  /* 0x00000013340472a5 */ /* 0x002fe4000f8e00ff */
[----:B------:R-:W-:Y:S02]  /*24e0*/  UIMAD.WIDE.U32 UR6, UR53, UR16, URZ ;  /* 0x00000010350672a5 */ /* 0x000fe4000f8e00ff */
[----:B------:R-:W-:-:S02]  /*24f0*/  UISETP.NE.AND UP0, UPT, UR18, 0x1, UPT ;  /* 0x000000011200788c */ /* 0x000fc4000bf05270 */
[----:B------:R-:W-:Y:S01]  /*2500*/  UIMAD.WIDE.U32 UR10, UR48, UR19, URZ ;  /* 0x00000013300a72a5 */ /* 0x000fe2000f8e00ff */
[----:B------:R-:W-:Y:S01]  /*2510*/  UMOV UR4, UR5 ;  /* 0x0000000500047c82 */ /* 0x000fe20008000000 */
[----:B---3--:R-:W-:Y:S02]  /*2520*/  UISETP.NE.AND UP2, UPT, UR13, 0x1, UPT ;  /* 0x000000010d00788c */ /* 0x008fe4000bf45270 */
[----:B--2---:R-:W-:Y:S02]  /*2530*/  USHF.R.U32.HI UR5, URZ, UR20, UR4 ;  /* 0x00000014ff057299 */ /* 0x004fe40008011604 */
[----:B------:R-:W-:Y:S01]  /*2540*/  UIMAD.WIDE.U32 UR8, UR49, UR16, URZ ;  /* 0x00000010310872a5 */ /* 0x000fe2000f8e00ff */
[----:B------:R-:W-:Y:S01]  /*2550*/  UMOV UR4, UR7 ;  /* 0x0000000700047c82 */ /* 0x000fe20008000000 */
[----:B------:R-:W-:Y:S02]  /*2560*/  USEL UR5, UR52, UR5, !UP0 ;  /* 0x0000000534057287 */ /* 0x000fe4000c000000 */
[----:B------:R-:W-:-:S02]  /*2570*/  USHF.R.U32.HI UR4, URZ, UR17, UR4 ;  /* 0x00000011ff047299 */ /* 0x000fc40008011604 */
[----:B----4-:R-:W-:Y:S02]  /*2580*/  UIMAD.WIDE.U32 UR6, UR5, UR14, URZ ;  /* 0x0000000e050672a5 */ /* 0x010fe4000f8e00ff */
[----:B------:R-:W-:Y:S01]  /*2590*/  USEL UR12, UR53, UR4, !UP2 ;  /* 0x00000004350c7287 */ /* 0x000fe2000d000000 */
[----:B------:R-:W-:Y:S02]  /*25a0*/  UMOV UR8, UR9 ;  /* 0x0000000900087c82 */ /* 0x000fe40008000000 */
[----:B------:R-:W-:Y:S01]  /*25b0*/  UMOV UR4, UR11 ;  /* 0x0000000b00047c82 */ /* 0x000fe20008000000 */
[----:B------:R-:W-:Y:S01]  /*25c0*/  UIMAD.WIDE.U32 UR10, UR12, UR14, URZ ;  /* 0x0000000e0c0a72a5 */ /* 0x000fe2000f8e00ff */
[----:B------:R-:W-:Y:S01]  /*25d0*/  UMOV UR6, UR7 ;  /* 0x0000000700067c82 */ /* 0x000fe20008000000 */
[----:B------:R-:W-:Y:S02]  /*25e0*/  USHF.R.U32.HI UR4, URZ, UR20, UR4 ;  /* 0x00000014ff047299 */ /* 0x000fe40008011604 */
[----:B------:R-:W-:-:S02]  /*25f0*/  @UP3 USHF.R.U32.HI UR5, URZ, UR15, UR6 ;  /* 0x0000000fff053299 */ /* 0x000fc40008011606 */
[----:B------:R-:W-:Y:S01]  /*2600*/  USHF.R.U32.HI UR17, URZ, UR17, UR8 ;  /* 0x00000011ff117299 */ /* 0x000fe20008011608 */
[----:B------:R-:W-:Y:S01]  /*2610*/  UMOV UR6, UR11 ;  /* 0x0000000b00067c82 */ /* 0x000fe20008000000 */
[----:B------:R-:W-:Y:S02]  /*2620*/  USEL UR4, UR48, UR4, !UP0 ;  /* 0x0000000430047287 */ /* 0x000fe4000c000000 */
[----:B------:R-:W-:Y:S02]  /*2630*/  @UP3 USHF.R.U32.HI UR12, URZ, UR15, UR6 ;  /* 0x0000000fff0c3299 */ /* 0x000fe40008011606 */
[----:B------:R-:W-:Y:S02]  /*2640*/  UIMAD UR6, UR39, UR5, URZ ;  /* 0x00000005270672a4 */ /* 0x000fe4000f8e02ff */
[----:B------:R-:W-:Y:S02]  /*2650*/  USEL UR5, UR49, UR17, !UP2 ;  /* 0x0000001131057287 */ /* 0x000fe4000d000000 */
[----:B------:R-:W-:-:S02]  /*2660*/  UIMAD UR8, UR39, UR12, URZ ;  /* 0x0000000c270872a4 */ /* 0x000fc4000f8e02ff */
[----:B------:R-:W-:Y:S02]  /*2670*/  UISETP.GE.AND UP0, UPT, UR4, UR6, UPT ;  /* 0x000000060400728c */ /* 0x000fe4000bf06270 */
[----:B------:R-:W-:Y:S02]  /*2680*/  UIMAD.WIDE.U32 UR6, UR4, UR14, URZ ;  /* 0x0000000e040672a5 */ /* 0x000fe4000f8e00ff */
[----:B------:R-:W-:Y:S02]  /*2690*/  UISETP.GE.OR UP0, UPT, UR5, UR8, UP0 ;  /* 0x000000080500728c */ /* 0x000fe40008706670 */
[----:B------:R-:W-:Y:S02]  /*26a0*/  UIMAD.WIDE.U32 UR8, UR5, UR14, URZ ;  /* 0x0000000e050872a5 */ /* 0x000fe4000f8e00ff */
[----:B------:R-:W-:Y:S01]  /*26b0*/  UIADD3 UR10, UPT, UPT, -UR4, URZ, URZ ;  /* 0x000000ff040a7290 */ /* 0x000fe2000fffe1ff */
[----:B------:R-:W-:Y:S02]  /*26c0*/  UMOV UR6, UR7 ;  /* 0x0000000700067c82 */ /* 0x000fe40008000000 */
[----:B------:R-:W-:-:S02]  /*26d0*/  USHF.R.U32.HI UR6, URZ, UR15, UR6 ;  /* 0x0000000fff067299 */ /* 0x000fc40008011606 */
[----:B------:R-:W-:Y:S02]  /*26e0*/  UIMAD UR10, UR18, UR10, UR48 ;  /* 0x0000000a120a72a4 */ /* 0x000fe4000f8e0230 */
[----:B------:R-:W-:Y:S01]  /*26f0*/  USEL UR6, UR4, UR6, !UP3 ;  /* 0x0000000604067287 */ /* 0x000fe2000d800000 */
[----:B------:R-:W-:Y:S01]  /*2700*/  @!UP0 UMOV UR7, UR9 ;  /* 0x0000000900078c82 */ /* 0x000fe20008000000 */
[----:B------:R-:W-:Y:S02]  /*2710*/  UIADD3 UR9, UPT, UPT, -UR5, URZ, URZ ;  /* 0x000000ff05097290 */ /* 0x000fe4000fffe1ff */
[----:B------:R-:W-:Y:S02]  /*2720*/  @!UP0 USHF.R.U32.HI UR7, URZ, UR15, UR7 ;  /* 0x0000000fff078299 */ /* 0x000fe40008011607 */
[----:B------:R-:W-:Y:S02]  /*2730*/  UIADD3 UR8, UPT, UPT, -UR6, URZ, URZ ;  /* 0x000000ff06087290 */ /* 0x000fe4000fffe1ff */
[----:B------:R-:W-:-:S02]  /*2740*/  @!UP0 USEL UR7, UR5, UR7, !UP3 ;  /* 0x0000000705078287 */ /* 0x000fc4000d800000 */
[----:B------:R-:W-:Y:S02]  /*2750*/  UIMAD UR8, UR39, UR8, UR4 ;  /* 0x00000008270872a4 */ /* 0x000fe4000f8e0204 */
[----:B------:R-:W-:Y:S02]  /*2760*/  @!UP0 UIADD3 UR6, UPT, UPT, UR6, -UR7, URZ ;  /* 0x8000000706068290 */ /* 0x000fe4000fffe0ff */
[----:B------:R-:W-:Y:S02]  /*2770*/  @!UP0 UIMAD UR7, UR8, UR12, UR7 ;  /* 0x0000000c080782a4 */ /* 0x000fe4000f8e0207 */
[----:B------:R-:W-:Y:S02]  /*2780*/  @!UP0 UIMAD UR4, UR39, UR6, UR5 ;  /* 0x00000006270482a4 */ /* 0x000fe4000f8e0205 */
[----:B------:R-:W-:Y:S02]  /*2790*/  UIMAD UR6, UR13, UR9, UR49 ;  /* 0x000000090d0672a4 */ /* 0x000fe4000f8e0231 */
[----:B------:R-:W-:Y:S01]  /*27a0*/  UIMAD UR48, UR4, UR18, UR10 ;  /* 0x00000012043072a4 */ /* 0x000fe2000f8e020a */
[----:B------:R-:W-:-:S02]  /*27b0*/  @!UP0 UMOV UR5, UR7 ;  /* 0x0000000700058c82 */ /* 0x000fc40008000000 */
[----:B------:R-:W-:-:S12]  /*27c0*/  UIMAD UR49, UR5, UR13, UR6 ;  /* 0x0000000d053172a4 */ /* 0x000fd8000f8e0206 */
.L_x_30:
        /* <DEDUP_REMOVED lines=20> */
.L_x_31:
[----:B------:R-:W-:Y:S01]  /*2910*/  R2UR UR5, R45 ;  /* 0x000000002d0572ca */ /* 0x000fe200000e0000 */
[----:B------:R-:W-:Y:S01]  /*2920*/  UMOV UR36, UR38 ;  /* 0x0000002600247c82 */ /* 0x000fe20008000000 */
[----:B------:R-:W-:Y:S02]  /*2930*/  R2UR UR4, R44 ;  /* 0x000000002c0472ca */ /* 0x000fe400000e0000 */
[----:B------:R-:W-:Y:S02]  /*2940*/  PLOP3.LUT P1, PT, PT, PT, PT, 0x80, 0x8 ;  /* 0x000000000008781c */ /* 0x000fe40003f2f070 */
[----:B------:R-:W-:-:S07]  /*2950*/  LOP3.LUT R2, R2, 0x1, RZ, 0x3c, !PT ;  /* 0x0000000102027812 */ /* 0x000fce00078e3cff */
[----:B------:R-:W-:Y:S02]  /*2960*/  UIADD3 UR51, UPT, UPT, UR49, UR5, URZ ;  /* 0x0000000531337290 */ /* 0x000fe4000fffe0ff */
[----:B------:R-:W-:Y:S01]  /*2970*/  UIADD3 UR24, UPT, UPT, UR48, UR4, URZ ;  /* 0x0000000430187290 */ /* 0x000fe2000fffe0ff */
[----:B------:R-:W-:Y:S11]  /*2980*/  BRA.U UP1, `(.L_x_32) ;  /* 0xffffffe901d87547 */ /* 0x000ff6000b83ffff */
[----:B------:R-:W-:Y:S01]  /*2990*/  UIADD3 UR30, UPT, UPT, UR30, 0x40, URZ ;  /* 0x000000401e1e7890 */ /* 0x000fe2000fffe0ff */
[----:B------:R-:W-:-:S03]  /*29a0*/  MOV R2, UR26 ;  /* 0x0000001a00027c02 */ /* 0x000fc60008000f00 */
[----:B------:R-:W-:Y:S01]  /*29b0*/  ULEA UR4, UR31, UR30, 0x3 ;  /* 0x0000001e1f047291 */ /* 0x000fe2000f8e18ff */
[----:B------:R-:W-:-:S08]  /*29c0*/  SHF.L.U32 R2, R2, 0x1f, RZ ;  /* 0x0000001f02027819 */ /* 0x000fd000000006ff */
[----:B------:R-:W1:Y:S02]  /*29d0*/  SYNCS.PHASECHK.TRANS64.TRYWAIT P0, [UR4], R2 ;  /* 0x00000002ff0075a7 */ /* 0x000e640008001104 */
[----:B-1----:R-:W-:Y:S05]  /*29e0*/  @!P0 BRA `(.L_x_33) ;  /* 0x0000006000c48947 */ /* 0x002fea0003800000 */
.L_x_132:
[----:B------:R-:W-:-:S04]  /*29f0*/  UIADD3 UR4, UPT, UPT, UR31, 0x1, URZ ;  /* 0x000000011f047890 */ /* 0x000fc8000fffe0ff */
[----:B------:R-:W-:-:S04]  /*2a00*/  UISETP.NE.AND UP0, UPT, UR4, 0x8, UPT ;  /* 0x000000080400788c */ /* 0x000fc8000bf05270 */
[----:B------:R-:W-:Y:S02]  /*2a10*/  USEL UR5, URZ, 0x1, UP0 ;  /* 0x00000001ff057887 */ /* 0x000fe40008000000 */
[----:B------:R-:W-:Y:S02]  /*2a20*/  USEL UR4, UR4, URZ, UP0 ;  /* 0x000000ff04047287 */ /* 0x000fe40008000000 */
[----:B------:R-:W-:Y:S02]  /*2a30*/  ULOP3.LUT UR6, UR26, UR5, URZ, 0x3c, !UPT ;  /* 0x000000051a067292 */ /* 0x000fe4000f8e3cff */
[----:B------:R-:W-:-:S04]  /*2a40*/  ULEA UR5, UR4, UR30, 0x3 ;  /* 0x0000001e04057291 */ /* 0x000fc8000f8e18ff */
[----:B-1----:R-:W-:-:S04]  /*2a50*/  MOV R2, UR6 ;  /* 0x0000000600027c02 */ /* 0x002fc80008000f00 */
[----:B------:R-:W-:-:S04]  /*2a60*/  SHF.L.U32 R2, R2, 0x1f, RZ ;  /* 0x0000001f02027819 */ /* 0x000fc800000006ff */
[----:B------:R-:W1:Y:S02]  /*2a70*/  SYNCS.PHASECHK.TRANS64.TRYWAIT P0, [UR5], R2 ;  /* 0x00000002ff0075a7 */ /* 0x000e640008001105 */
[----:B-1----:R-:W-:Y:S05]  /*2a80*/  @!P0 BRA `(.L_x_34) ;  /* 0x0000006000b48947 */ /* 0x002fea0003800000 */
.L_x_134:
        /* <DEDUP_REMOVED lines=10> */
.L_x_136:
        /* <DEDUP_REMOVED lines=10> */
.L_x_138:
        /* <DEDUP_REMOVED lines=10> */
.L_x_140:
        /* <DEDUP_REMOVED lines=10> */
.L_x_142:
        /* <DEDUP_REMOVED lines=10> */
.L_x_144:
[----:B------:R-:W-:-:S04]  /*2db0*/  UIADD3 UR4, UPT, UPT, UR4, 0x1, URZ ;  /* 0x0000000104047890 */ /* 0x000fc8000fffe0ff */
[----:B------:R-:W-:-:S04]  /*2dc0*/  UISETP.NE.AND UP0, UPT, UR4, 0x8, UPT ;  /* 0x000000080400788c */ /* 0x000fc8000bf05270 */
[----:B------:R-:W-:Y:S02]  /*2dd0*/  USEL UR5, URZ, 0x1, UP0 ;  /* 0x00000001ff057887 */ /* 0x000fe40008000000 */
[----:B------:R-:W-:Y:S02]  /*2de0*/  USEL UR4, UR4, URZ, UP0 ;  /* 0x000000ff04047287 */ /* 0x000fe40008000000 */
[----:B------:R-:W-:Y:S02]  /*2df0*/  ULOP3.LUT UR5, UR6, UR5, URZ, 0x3c, !UPT ;  /* 0x0000000506057292 */ /* 0x000fe4000f8e3cff */
[----:B------:R-:W-:-:S04]  /*2e00*/  ULEA UR4, UR4, UR30, 0x3 ;  /* 0x0000001e04047291 */ /* 0x000fc8000f8e18ff */
[----:B-1----:R-:W-:Y:S02]  /*2e10*/  IMAD.U32 R2, RZ, RZ, UR5 ;  /* 0x00000005ff027e24 */ /* 0x002fe4000f8e00ff */
[----:B------:R-:W-:-:S03]  /*2e20*/  MOV R0, UR4 ;  /* 0x0000000400007c02 */ /* 0x000fc60008000f00 */
[----:B------:R-:W-:-:S07]  /*2e30*/  SHF.L.U32 R2, R2, 0x1f, RZ ;  /* 0x0000001f02027819 */ /* 0x000fce00000006ff */
.L_x_40:
[----:B-1----:R1:W2:Y:S02]  /*2e40*/  SYNCS.PHASECHK.TRANS64.TRYWAIT P0, [R0+URZ], R2 ;  /* 0x00000002000075a7 */ /* 0x0022a400080011ff */
[----:B--2---:R-:W-:Y:S05]  /*2e50*/  @!P0 NANOSLEEP.SYNCS 0x989680 ;  /* 0x009896800000895d */ /* 0x004fea0003900000 */
[----:B------:R-:W2:Y:S02]  /*2e60*/  @!P0 SYNCS.PHASECHK.TRANS64 P0, [R0+URZ], R2 ;  /* 0x00000002000085a7 */ /* 0x000ea400080010ff */
[----:B--2---:R-:W-:Y:S05]  /*2e70*/  @P0 EXIT ;  /* 0x000000000000094d */ /* 0x004fea0003800000 */
[----:B------:R-:W-:Y:S05]  /*2e80*/  BRA `(.L_x_40) ;  /* 0xfffffffc00ec7947 */ /* 0x000fea000383ffff */
.L_x_16:
[----:B------:R-:W2:Y:S02]  /*2e90*/  S2UR UR4, SR_CgaCtaId ;  /* 0x00000000000479c3 */ /* 0x000ea40000008800 */
[----:B--2---:R-:W-:-:S04]  /*2ea0*/  UISETP.NE.AND UP0, UPT, UR4, URZ, UPT ;  /* 0x000000ff0400728c */ /* 0x004fc8000bf05270 */
[----:B------:R-:W-:-:S09]  /*2eb0*/  UISETP.NE.OR UP0, UPT, UR18, 0x1, UP0 ;  /* 0x000000011200788c */ /* 0x000fd20008705670 */
[----:B------:R-:W-:Y:S05]  /*2ec0*/  BRA.U UP0, `(.L_x_41) ;  /* 0x0000000100b47547 */ /* 0x000fea000b800000 */
[----:B------:R-:W2:Y:S01]  /*2ed0*/  S2UR UR5, SR_CgaCtaId ;  /* 0x00000000000579c3 */ /* 0x000ea20000008800 */
[----:B------:R-:W-:Y:S01]  /*2ee0*/  UMOV UR4, 0x400 ;  /* 0x0000040000047882 */ /* 0x000fe20000000000 */
[----:B------:R-:W-:Y:S01]  /*2ef0*/  HFMA2 R3, -RZ, RZ, 0, 5.9604644775390625e-08 ;  /* 0x00000001ff037431 */ /* 0x000fe200000001ff */
[----:B------:R-:W-:Y:S01]  /*2f00*/  ISETP.NE.AND P0, PT, R0, RZ, PT ;  /* 0x000000ff0000720c */ /* 0x000fe20003f05270 */
[----:B------:R-:W-:Y:S01]  /*2f10*/  IMAD.MOV.U32 R8, RZ, RZ, RZ ;  /* 0x000000ffff087224 */ /* 0x000fe200078e00ff */
[----:B--2---:R-:W-:-:S04]  /*2f20*/  ULEA UR4, UR5, UR4, 0x18 ;  /* 0x0000000405047291 */ /* 0x004fc8000f8ec0ff */
[----:B------:R-:W-:Y:S02]  /*2f30*/  UIADD3 UR5, UPT, UPT, UR4, 0xd8, URZ ;  /* 0x000000d804057890 */ /* 0x000fe4000fffe0ff */
[----:B------:R-:W-:Y:S02]  /*2f40*/  UIADD3 UR8, UPT, UPT, UR4, 0xd0, URZ ;  /* 0x000000d004087890 */ /* 0x000fe4000fffe0ff */
[----:B------:R-:W-:-:S12]  /*2f50*/  UPRMT UR5, URZ, 0x654, UR5 ;  /* 0x00000654ff057896 */ /* 0x000fd80008000005 */
.L_x_44:
[----:B------:R-:W-:Y:S01]  /*2f60*/  SHF.L.U32 R6, R3, 0x1f, RZ ;  /* 0x0000001f03067819 */ /* 0x000fe200000006ff */
[----:B------:R-:W-:Y:S02]  /*2f70*/  IMAD.U32 R4, RZ, RZ, UR8 ;  /* 0x00000008ff047e24 */ /* 0x000fe4000f8e00ff */
[----:B------:R-:W-:Y:S01]  /*2f80*/  @!P0 IMAD.MOV.U32 R5, RZ, RZ, 0x10 ;  /* 0x00000010ff058424 */ /* 0x000fe200078e00ff */
[----:B------:R-:W2:Y:S02]  /*2f90*/  SYNCS.PHASECHK.TRANS64.TRYWAIT P1, [UR4+0xd8], R6 ;  /* 0x0000d806ff0075a7 */ /* 0x000ea40008021104 */
[----:B------:R-:W-:-:S04]  /*2fa0*/  PRMT R4, R0, 0x654, R4 ;  /* 0x0000065400047816 */ /* 0x000fc80000000004 */
[----:B------:R-:W-:Y:S01]  /*2fb0*/  SEL R2, R4, R2, !P0 ;  /* 0x0000000204027207 */ /* 0x000fe20004000000 */
[----:B--2---:R-:W-:Y:S06]  /*2fc0*/  @!P1 BRA `(.L_x_42) ;  /* 0x0000005c00f49947 */ /* 0x004fec0003800000 */
.L_x_146:
[----:B------:R-:W-:Y:S01]  /*2fd0*/  UIADD3 UR6, UPT, UPT, UR4, 0x110, URZ ;  /* 0x0000011004067890 */ /* 0x000fe2000fffe0ff */
[----:B------:R3:W-:Y:S01]  /*2fe0*/  @!P0 SYNCS.ARRIVE.TRANS64.RED RZ, [R2+URZ], R5 ;  /* 0x0000000502ff89a7 */ /* 0x0007e200080004ff */
[----:B------:R-:W-:Y:S01]  /*2ff0*/  UIADD3 UR7, UPT, UPT, UR4, 0xd0, URZ ;  /* 0x000000d004077890 */ /* 0x000fe2000fffe0ff */
[----:B------:R-:W-:-:S08]  /*3000*/  LOP3.LUT R3, R3, 0x1, RZ, 0x3c, !PT ;  /* 0x0000000103037812 */ /* 0x000fd000078e3cff */
[----:B------:R-:W-:Y:S06]  /*3010*/  UGETNEXTWORKID.BROADCAST [UR6], [UR7] ;  /* 0x00000000060073ca */ /* 0x000fec0008000100 */
[----:B---3--:R-:W-:-:S04]  /*3020*/  SHF.L.U32 R5, R8, 0x1f, RZ ;  /* 0x0000001f08057819 */ /* 0x008fc800000006ff */
[----:B------:R-:W3:Y:S02]  /*3030*/  SYNCS.PHASECHK.TRANS64.TRYWAIT P1, [UR4+0xd0], R5 ;  /* 0x0000d005ff0075a7 */ /* 0x000ee40008021104 */
[----:B---3--:R-:W-:Y:S05]  /*3040*/  @!P1 BRA `(.L_x_43) ;  /* 0x0000005c00ec9947 */ /* 0x008fea0003800000 */
.L_x_148:
[----:B--2---:R-:W2:Y:S01]  /*3050*/  LDS.128 R4, [UR4+0x110] ;  /* 0x00011004ff047984 */ /* 0x004ea20008000c00 */
[----:B------:R-:W-:Y:S01]  /*3060*/  LOP3.LUT R8, R8, 0x1, RZ, 0x3c, !PT ;  /* 0x0000000108087812 */ /* 0x000fe200078e3cff */
[----:B------:R-:W-:Y:S01]  /*3070*/  @!PT LDS RZ, [RZ] ;  /* 0x00000000fffff984 */ /* 0x000fe20000000800 */
[----:B------:R-:W-:Y:S01]  /*3080*/  @!PT LDS RZ, [RZ] ;  /* 0x00000000fffff984 */ /* 0x000fe20000000800 */
[----:B------:R-:W-:Y:S01]  /*3090*/  @!PT LDS RZ, [RZ] ;  /* 0x00000000fffff984 */ /* 0x000fe20000000800 */
[----:B------:R-:W-:Y:S01]  /*30a0*/  @!PT LDS RZ, [RZ] ;  /* 0x00000000fffff984 */ /* 0x000fe20000000800 */
[----:B------:R3:W-:Y:S06]  /*30b0*/  MEMBAR.ALL.CTA ;  /* 0x0000000000007992 */ /* 0x0007ec0000008000 */
[----:B---3--:R-:W3:Y:S02]  /*30c0*/  FENCE.VIEW.ASYNC.S ;  /* 0x00000000000073c6 */ /* 0x008ee40000000000 */
[----:B---3--:R-:W-:Y:S01]  /*30d0*/  SYNCS.ARRIVE.TRANS64.RED.A1T0 RZ, [UR5], RZ ;  /* 0x000000ffffff79a7 */ /* 0x008fe20008100405 */
[----:B--2---:R-:W-:-:S13]  /*30e0*/  LOP3.LUT P1, RZ, R6, 0x1, RZ, 0xc0, !PT ;  /* 0x0000000106ff7812 */ /* 0x004fda000782c0ff */
[----:B------:R-:W-:Y:S05]  /*30f0*/  @P1 BRA `(.L_x_44) ;  /* 0xfffffffc00981947 */ /* 0x000fea000383ffff */
[----:B------:R-:W-:-:S04]  /*3100*/  SHF.L.U32 R0, R3, 0x1f, RZ ;  /* 0x0000001f03007819 */ /* 0x000fc800000006ff */
[----:B------:R-:W2:Y:S02]  /*3110*/  SYNCS.PHASECHK.TRANS64 P0, [UR4+0xd8], R0 ;  /* 0x0000d800ff0075a7 */ /* 0x000ea40008001004 */
[----:B-12---:R-:W-:Y:S05]  /*3120*/  @P0 EXIT ;  /* 0x000000000000094d */ /* 0x006fea0003800000 */
[----:B------:R-:W-:-:S07]  /*3130*/  MOV R0, UR4 ;  /* 0x0000000400007c02 */ /* 0x000fce0008000f00 */
.L_x_45:
[----:B-1----:R-:W-:-:S04]  /*3140*/  SHF.L.U32 R2, R3, 0x1f, RZ ;  /* 0x0000001f03027819 */ /* 0x002fc800000006ff */
[----:B------:R1:W2:Y:S03]  /*3150*/  SYNCS.PHASECHK.TRANS64.TRYWAIT P0, [R0+URZ+0xd8], R2 ;  /* 0x0000d802000075a7 */ /* 0x0002a600080011ff */
[----:B--2---:R-:W-:Y:S05]  /*3160*/  @!P0 NANOSLEEP.SYNCS 0x989680 ;  /* 0x009896800000895d */ /* 0x004fea0003900000 */
[----:B------:R-:W2:Y:S02]  /*3170*/  @!P0 SYNCS.PHASECHK.TRANS64 P0, [R0+URZ+0xd8], R2 ;  /* 0x0000d802000085a7 */ /* 0x000ea400080010ff */
[----:B--2---:R-:W-:Y:S05]  /*3180*/  @P0 EXIT ;  /* 0x000000000000094d */ /* 0x004fea0003800000 */
[----:B------:R-:W-:Y:S05]  /*3190*/  BRA `(.L_x_45) ;  /* 0xfffffffc00e87947 */ /* 0x000fea000383ffff */
.L_x_41:
[----:B------:R-:W-:-:S09]  /*31a0*/  UISETP.NE.AND UP0, UPT, UR18, URZ, UPT ;  /* 0x000000ff1200728c */ /* 0x000fd2000bf05270 */
[----:B------:R-:W-:Y:S05]  /*31b0*/  BRA.U UP0, `(.L_x_46) ;  /* 0x0000000d00887547 */ /* 0x000fea000b800000 */
[----:B------:R-:W2:Y:S01]  /*31c0*/  S2UR UR7, SR_CgaCtaId ;  /* 0x00000000000779c3 */ /* 0x000ea20000008800 */
[----:B------:R-:W-:Y:S01]  /*31d0*/  UMOV UR4, 0x40 ;  /* 0x0000004000047882 */ /* 0x000fe20000000000 */
[----:B------:R-:W-:Y:S01]  /*31e0*/  NOP ;  /* 0x0000000000007918 */ /* 0x000fe20000000000 */
[----:B------:R-:W-:Y:S01]  /*31f0*/  UMOV UR6, 0x400 ;  /* 0x0000040000067882 */ /* 0x000fe20000000000 */
[----:B--2---:R-:W-:Y:S02]  /*3200*/  ULEA UR5, UR7, UR4, 0x18 ;  /* 0x0000000407057291 */ /* 0x004fe4000f8ec0ff */
[----:B------:R-:W-:-:S07]  /*3210*/  ULEA UR6, UR7, UR6, 0x18 ;  /* 0x0000000607067291 */ /* 0x000fce000f8ec0ff */
[----:B------:R-:W2:Y:S02]  /*3220*/  LDS.U8 R0, [UR5+0x1c] ;  /* 0x00001c05ff007984 */ /* 0x000ea40008000000 */
[----:B--2---:R-:W-:-:S13]  /*3230*/  ISETP.NE.AND P0, PT, R0, RZ, PT ;  /* 0x000000ff0000720c */ /* 0x004fda0003f05270 */
[----:B------:R-:W-:Y:S05]  /*3240*/  @P0 BRA `(.L_x_47) ;  /* 0x0000000000580947 */ /* 0x000fea0003800000 */
[----:B------:R-:W-:-:S13]  /*3250*/  ELECT P0, URZ, PT ;  /* 0x0000000000ff782f */ /* 0x000fda0003800000 */
[----:B------:R-:W-:Y:S05]  /*3260*/  @!P0 BRA `(.L_x_48) ;  /* 0x0000000000608947 */ /* 0x000fea0003800000 */
[----:B------:R-:W-:Y:S01]  /*3270*/  UMOV UR4, 0x10 ;  /* 0x0000001000047882 */ /* 0x000fe20000000000 */
[----:B------:R-:W-:Y:S01]  /*3280*/  HFMA2 R0, -RZ, RZ, 0, 5.9604644775390625e-08 ;  /* 0x00000001ff007431 */ /* 0x000fe200000001ff */
[----:B------:R-:W-:-:S03]  /*3290*/  MOV R2, 0xffff ;  /* 0x0000ffff00027802 */ /* 0x000fc60000000f00 */
[----:B------:R-:W-:Y:S04]  /*32a0*/  DEPBAR.LE SB2, 0x36 ;  /* 0x0000ad800000791a */ /* 0x000fe80000000000 */
[----:B------:R-:W2:Y:S02]  /*32b0*/  UTCATOMSWS.FIND_AND_SET.ALIGN UP0, UR4, UR4 ;  /* 0x00000004000475e3 */ /* 0x000ea40008000800 */
[----:B--2---:R-:W-:Y:S01]  /*32c0*/  MOV R3, UR4 ;  /* 0x0000000400037c02 */ /* 0x004fe20008000f00 */
[----:B------:R-:W-:Y:S06]  /*32d0*/  BRA.U UP0, `(.L_x_49) ;  /* 0x0000000100187547 */ /* 0x000fec000b800000 */
.L_x_50:
[----:B------:R-:W-:Y:S05]  /*32e0*/  NANOSLEEP 0x64 ;  /* 0x000000640000795d */ /* 0x000fea0003800000 */
[----:B------:R-:W-:-:S05]  /*32f0*/  UMOV UR4, 0x10 ;  /* 0x0000001000047882 */ /* 0x000fca0000000000 */
[----:B------:R-:W-:Y:S04]  /*3300*/  DEPBAR.LE SB2, 0x36 ;  /* 0x0000ad800000791a */ /* 0x000fe80000000000 */
[----:B------:R-:W2:Y:S02]  /*3310*/  UTCATOMSWS.FIND_AND_SET.ALIGN UP0, UR4, UR4 ;  /* 0x00000004000475e3 */ /* 0x000ea40008000800 */
[----:B--2---:R-:W-:Y:S01]  /*3320*/  MOV R3, UR4 ;  /* 0x0000000400037c02 */ /* 0x004fe20008000f00 */
[----:B------:R-:W-:Y:S05]  /*3330*/  BRA.U !UP0, `(.L_x_50) ;  /* 0xfffffffd08e87547 */ /* 0x000fea000b83ffff */
.L_x_49:
[-C--:B------:R-:W-:Y:S02]  /*3340*/  SHF.L.U32 R2, R2, R3.reuse, RZ ;  /* 0x0000000302027219 */ /* 0x080fe400000006ff */
[----:B------:R-:W-:Y:S01]  /*3350*/  SHF.L.U32 R0, R0, R3, RZ ;  /* 0x0000000300007219 */ /* 0x000fe200000006ff */
[----:B------:R-:W-:Y:S02]  /*3360*/  IMAD.SHL.U32 R3, R3, 0x20, RZ ;  /* 0x0000002003037824 */ /* 0x000fe400078e00ff */
[----:B------:R2:W-:Y:S04]  /*3370*/  ATOMS.OR RZ, [UR5+0x14], R2 ;  /* 0x00001402ffff798c */ /* 0x0005e8000b000005 */
[----:B------:R2:W-:Y:S04]  /*3380*/  ATOMS.OR RZ, [UR5+0x18], R0 ;  /* 0x00001800ffff798c */ /* 0x0005e8000b000005 */
[----:B------:R2:W-:Y:S01]  /*3390*/  STS [UR6+0x120], R3 ;  /* 0x00012003ff007988 */ /* 0x0005e20008000806 */
[----:B------:R-:W-:Y:S05]  /*33a0*/  BRA `(.L_x_48) ;  /* 0x0000000000107947 */ /* 0x000fea0003800000 */
.L_x_47:
[----:B------:R-:W-:Y:S02]  /*33b0*/  MOV R0, 0xffffffff ;  /* 0xffffffff00007802 */ /* 0x000fe40000000f00 */
[----:B------:R-:W-:-:S03]  /*33c0*/  MOV R2, 0x33f0 ;  /* 0x000033f000027802 */ /* 0x000fc60000000f00 */
[----:B------:R2:W-:Y:S04]  /*33d0*/  STS [UR6+0x120], R0 ;  /* 0x00012000ff007988 */ /* 0x0005e80008000806 */
[----:B-12--5:R-:W-:Y:S05]  /*33e0*/  CALL.REL.NOINC `($__internal_1_$__cuda_sm10x_tcgen05_guardrail_trap_phase_invalid_during_alloc) ;  /* 0x0000006000f87944 */ /* 0x026fea0003c00000 */
.L_x_48:
[----:B------:R-:W-:Y:S05]  /*33f0*/  WARPSYNC.ALL ;  /* 0x0000000000007948 */ /* 0x000fea0003800000 */
[----:B------:R-:W3:Y:S01]  /*3400*/  S2UR UR4, SR_CgaCtaId ;  /* 0x00000000000479c3 */ /* 0x000ee20000008800 */
[----:B------:R-:W-:Y:S01]  /*3410*/  UMOV UR20, 0x400 ;  /* 0x0000040000147882 */ /* 0x000fe20000000000 */
[----:B------:R-:W-:-:S06]  /*3420*/  NOP ;  /* 0x0000000000007918 */ /* 0x000fcc0000000000 */
[----:B------:R-:W-:Y:S06]  /*3430*/  BAR.ARV 0x6, 0xa0 ;  /* 0x0182800000007b1d */ /* 0x000fec0000002000 */
[----:B------:R-:W4:Y:S01]  /*3440*/  LDCU.64 UR6, c[0x0][0x388] ;  /* 0x00007100ff0677ac */ /* 0x000f220008000a00 */
[----:B------:R-:W-:Y:S01]  /*3450*/  IMAD.MOV.U32 R8, RZ, RZ, 0x1 ;  /* 0x00000001ff087424 */ /* 0x000fe200078e00ff */
[----:B------:R-:W1:Y:S01]  /*3460*/  LDCU.64 UR8, c[0x0][0x390] ;  /* 0x00007200ff0877ac */ /* 0x000e620008000a00 */
[----:B------:R-:W-:Y:S01]  /*3470*/  UMOV UR23, URZ ;  /* 0x000000ff00177c82 */ /* 0x000fe20008000000 */
[----:B------:R-:W-:Y:S01]  /*3480*/  UMOV UR19, URZ ;  /* 0x000000ff00137c82 */ /* 0x000fe20008000000 */
[----:B---3--:R-:W-:Y:S01]  /*3490*/  ULEA UR20, UR4, UR20, 0x18 ;  /* 0x0000001404147291 */ /* 0x008fe2000f8ec0ff */
[----:B------:R-:W-:Y:S01]  /*34a0*/  UMOV UR32, 0x0 ;  /* 0x0000000000207882 */ /* 0x000fe20000000000 */
[----:B------:R-:W-:Y:S01]  /*34b0*/  UMOV UR33, 0x4200010 ;  /* 0x0420001000217882 */ /* 0x000fe20000000000 */
[----:B------:R-:W-:Y:S01]  /*34c0*/  UMOV UR30, 0x0 ;  /* 0x00000000001e7882 */ /* 0x000fe20000000000 */
[----:B------:R-:W-:Y:S01]  /*34d0*/  UMOV UR31, 0x4200010 ;  /* 0x04200010001f7882 */ /* 0x000fe20000000000 */
[----:B------:R-:W-:Y:S01]  /*34e0*/  UMOV UR28, 0x0 ;  /* 0x00000000001c7882 */ /* 0x000fe20000000000 */
[----:B------:R-:W-:Y:S01]  /*34f0*/  UMOV UR29, 0x4200010 ;  /* 0x04200010001d7882 */ /* 0x000fe20000000000 */
[----:B----4-:R-:W-:-:S02]  /*3500*/  UIADD3 UR4, UPT, UPT, UR6, 0x3f, URZ ;  /* 0x0000003f06047890 */ /* 0x010fc4000fffe0ff */
[----:B------:R-:W2:Y:S01]  /*3510*/  LDS R9, [UR20+0x120] ;  /* 0x00012014ff097984 */ /* 0x000ea20008000800 */
[----:B------:R-:W-:Y:S01]  /*3520*/  UMOV UR26, 0x0 ;  /* 0x00000000001a7882 */ /* 0x000fe20000000000 */
[----:B------:R-:W-:Y:S01]  /*3530*/  UMOV UR27, 0x4200010 ;  /* 0x04200010001b7882 */ /* 0x000fe20000000000 */
[----:B------:R-:W-:-:S04]  /*3540*/  USHF.R.S32.HI UR5, URZ, 0x1f, UR4 ;  /* 0x0000001fff057899 */ /* 0x000fc80008011404 */
[----:B------:R-:W-:Y:S02]  /*3550*/  ULEA.HI UR4, UR5, UR4, URZ, 0x6 ;  /* 0x0000000405047291 */ /* 0x000fe4000f8f30ff */
[----:B------:R-:W-:Y:S02]  /*3560*/  UIADD3 UR5, UPT, UPT, UR20, 0x4400, URZ ;  /* 0x0000440014057890 */ /* 0x000fe4000fffe0ff */
[----:B------:R-:W-:Y:S02]  /*3570*/  USHF.R.S32.HI UR4, URZ, 0x6, UR4 ;  /* 0x00000006ff047899 */ /* 0x000fe40008011404 */
[----:B------:R-:W-:Y:S02]  /*3580*/  USHF.R.U32.HI UR6, URZ, 0x4, UR5 ;  /* 0x00000004ff067899 */ /* 0x000fe40008011605 */
[----:B------:R-:W-:Y:S02]  /*3590*/  UIMAD UR4, UR4, UR7, URZ ;  /* 0x00000007040472a4 */ /* 0x000fe4000f8e02ff */
[----:B------:R-:W-:-:S02]  /*35a0*/  ULOP3.LUT UR6, UR6, 0x3fff, URZ, 0xc0, !UPT ;  /* 0x00003fff06067892 */ /* 0x000fc4000f8ec0ff */
[----:B-1----:R-:W-:Y:S02]  /*35b0*/  UIMAD UR4, UR4, UR8, URZ ;  /* 0x00000008040472a4 */ /* 0x002fe4000f8e02ff */
[----:B------:R-:W-:Y:S02]  /*35c0*/  ULOP3.LUT UR21, UR6, 0x10000, URZ, 0xfc, !UPT ;  /* 0x0001000006157892 */ /* 0x000fe4000f8efcff */
[----:B------:R-:W-:Y:S02]  /*35d0*/  UIMAD UR9, UR4, UR9, URZ ;  /* 0x00000009040972a4 */ /* 0x000fe4000f8e02ff */
[----:B------:R-:W-:Y:S02]  /*35e0*/  UIADD3 UR4, UPT, UPT, UR20, 0x14400, URZ ;  /* 0x0001440014047890 */ /* 0x000fe4000fffe0ff */
[----:B------:R-:W-:Y:S02]  /*35f0*/  UIADD3 UR34, UPT, UPT, UR9, -0x1, URZ ;  /* 0xffffffff09227890 */ /* 0x000fe4000fffe0ff */
[----:B------:R-:W-:-:S02]  /*3600*/  USHF.R.U32.HI UR5, URZ, 0x4, UR4 ;  /* 0x00000004ff057899 */ /* 0x000fc40008011604 */
[----:B------:R-:W-:Y:S02]  /*3610*/  UIADD3 UR4, UPT, UPT, UR20, 0xd8, URZ ;  /* 0x000000d814047890 */ /* 0x000fe4000fffe0ff */
[----:B------:R-:W-:Y:S02]  /*3620*/  ULOP3.LUT UR5, UR5, 0x3fff, URZ, 0xc0, !UPT ;  /* 0x00003fff05057892 */ /* 0x000fe4000f8ec0ff */
[----:B------:R-:W-:Y:S02]  /*3630*/  UPRMT UR25, URZ, 0x654, UR4 ;  /* 0x00000654ff197896 */ /* 0x000fe40008000004 */
[----:B------:R-:W-:Y:S02]  /*3640*/  ULOP3.LUT UR22, UR5, 0x10000, URZ, 0xfc, !UPT ;  /* 0x0001000005167892 */ /* 0x000fe4000f8efcff */
[----:B------:R-:W-:Y:S01]  /*3650*/  UISETP.GE.AND UP3, UPT, UR9, 0x1, UPT ;  /* 0x000000010900788c */ /* 0x000fe2000bf66270 */
[C---:B--2---:R-:W-:Y:S01]  /*3660*/  VIADD R3, R9.reuse, 0x80 ;  /* 0x0000008009037836 */ /* 0x044fe20000000000 */
[----:B------:R-:W-:-:S04]  /*3670*/  LOP3.LUT R2, R9, 0xffff, RZ, 0xc0, !PT ;  /* 0x0000ffff09027812 */ /* 0x000fc800078ec0ff */
[----:B------:R-:W-:-:S05]  /*3680*/  LOP3.LUT R3, R3, 0xffff, RZ, 0xc0, !PT ;  /* 0x0000ffff03037812 */ /* 0x000fca00078ec0ff */
[----:B------:R1:W-:Y:S02]  /*3690*/  STL.64 [R1], R2 ;  /* 0x0000000201007387 */ /* 0x0003e40000100a00 */
[----:B-1----:R-:W-:-:S07]  /*36a0*/  CS2R R2, SRZ ;  /* 0x0000000000027805 */ /* 0x002fce000001ff00 */
.L_x_57:
[----:B-1----:R-:W-:-:S04]  /*36b0*/  SHF.L.U32 R4, R3, 0x1f, RZ ;  /* 0x0000001f03047819 */ /* 0x002fc800000006ff */
[----:B------:R-:W1:Y:S02]  /*36c0*/  SYNCS.PHASECHK.TRANS64.TRYWAIT P0, [UR20+0xd0], R4 ;  /* 0x0000d004ff0075a7 */ /* 0x000e640008001114 */
[----:B-12-4-:R-:W-:Y:S05]  /*36d0*/  @!P0 BRA `(.L_x_51) ;  /* 0x0000005800608947 */ /* 0x016fea0003800000 */
.L_x_150:
[----:B-1----:R-:W1:Y:S01]  /*36e0*/  LDS.128 R4, [UR20+0x110] ;  /* 0x00011014ff047984 */ /* 0x002e620008000c00 */
[----:B------:R-:W-:Y:S01]  /*36f0*/  ULEA UR24, UR23, UR20, 0x3 ;  /* 0x0000001417187291 */ /* 0x000fe2000f8e18ff */
[----:B------:R-:W-:Y:S01]  /*3700*/  SHF.L.U32 R0, R8, 0x1f, RZ ;  /* 0x0000001f08007819 */ /* 0x000fe200000006ff */
[----:B------:R-:W-:Y:S01]  /*3710*/  @!PT LDS RZ, [RZ] ;  /* 0x00000000fffff984 */ /* 0x000fe20000000800 */
[----:B------:R-:W-:Y:S01]  /*3720*/  @!PT LDS RZ, [RZ] ;  /* 0x00000000fffff984 */ /* 0x000fe20000000800 */
[----:B------:R-:W-:Y:S01]  /*3730*/  @!PT LDS RZ, [RZ] ;  /* 0x00000000fffff984 */ /* 0x000fe20000000800 */
[----:B------:R-:W-:Y:S01]  /*3740*/  @!PT LDS RZ, [RZ] ;  /* 0x00000000fffff984 */ /* 0x000fe20000000800 */
[----:B------:R2:W-:Y:S06]  /*3750*/  MEMBAR.ALL.CTA ;  /* 0x0000000000007992 */ /* 0x0005ec0000008000 */
[----:B--2---:R-:W2:Y:S02]  /*3760*/  FENCE.VIEW.ASYNC.S ;  /* 0x00000000000073c6 */ /* 0x004ea40000000000 */
[----:B--2---:R-:W-:Y:S01]  /*3770*/  SYNCS.ARRIVE.TRANS64.RED.A1T0 RZ, [UR25], RZ ;  /* 0x000000ffffff79a7 */ /* 0x004fe20008100419 */
[----:B------:R-:W2:Y:S01]  /*3780*/  SYNCS.PHASECHK.TRANS64.TRYWAIT P0, [UR24+0xf0], R0 ;  /* 0x0000f000ff0075a7 */ /* 0x000ea20008001118 */
[----:B-1----:R-:W-:Y:S01]  /*3790*/  LOP3.LUT P3, RZ, R6, 0x1, RZ, 0xc0, !PT ;  /* 0x0000000106ff7812 */ /* 0x002fe2000786c0ff */
[----:B--2---:R-:W-:-:S12]  /*37a0*/  @!P0 BRA `(.L_x_52) ;  /* 0x0000005800448947 */ /* 0x004fd80003800000 */
.L_x_152:
[----:B------:R-:W-:Y:S05]  /*37b0*/  BRA.U !UP3, `(.L_x_53) ;  /* 0x000000010bf87547 */ /* 0x000fea000b800000 */
[----:B-1----:R-:W-:Y:S01]  /*37c0*/  IMAD.U32 R0, RZ, RZ, UR23 ;  /* 0x00000017ff007e24 */ /* 0x002fe2000f8e00ff */
[----:B------:R-:W-:-:S04]  /*37d0*/  ULEA UR4, UR19, UR20, 0x3 ;  /* 0x0000001413047291 */ /* 0x000fc8000f8e18ff */
[----:B------:R-:W-:-:S05]  /*37e0*/  LEA R0, R0, R1, 0x2 ;  /* 0x0000000100007211 */ /* 0x000fca00078e10ff */
[----:B------:R1:W5:Y:S01]  /*37f0*/  LDL R4, [R0] ;  /* 0x0000000000047983 */ /* 0x0003620000100800 */
[----:B------:R-:W-:Y:S01]  /*3800*/  UPLOP3.LUT UP2, UPT, UPT, UPT, UPT, 0x40, 0x4 ;  /* 0x000000000004789c */ /* 0x000fe20003f4e870 */
[----:B------:R-:W-:Y:S01]  /*3810*/  UMOV UR17, UR34 ;  /* 0x0000002200117c82 */ /* 0x000fe20008000000 */
[----:B-1----:R-:W-:-:S04]  /*3820*/  SHF.L.U32 R0, R2, 0x1f, RZ ;  /* 0x0000001f02007819 */ /* 0x002fc800000006ff */
[----:B------:R1:W2:Y:S01]  /*3830*/  SYNCS.PHASECHK.TRANS64.TRYWAIT P2, [UR4], R0 ;  /* 0x00000000ff0075a7 */ /* 0x0002a20008041104 */
[----:B------:R-:W-:-:S05]  /*3840*/  UMOV UR4, UR19 ;  /* 0x0000001300047c82 */ /* 0x000fca0008000000 */
.L_x_56:
[----:B------:R-:W-:Y:S01]  /*3850*/  ULEA UR18, UR4, UR20, 0x3 ;  /* 0x0000001404127291 */ /* 0x000fe2000f8e18ff */
[----:B--234-:R-:W-:Y:S11]  /*3860*/  @P2 BRA `(.L_x_54) ;  /* 0x00000000000c2947 */ /* 0x01cff60003800000 */
[----:B------:R-:W-:Y:S04]  /*3870*/  SHF.L.U32 R5, R2, 0x1f, RZ ;  /* 0x0000001f02057819 */ /* 0x000fe800000006ff */
[----:B------:R-:W2:Y:S02]  /*3880*/  SYNCS.PHASECHK.TRANS64.TRYWAIT P0, [UR18], R5 ;  /* 0x00000005ff0075a7 */ /* 0x000ea40008001112 */
[----:B--2---:R-:W-:Y:S05]  /*3890*/  @!P0 BRA `(.L_x_55) ;  /* 0x0000005800208947 */ /* 0x004fea0003800000 */
.L_x_54:
[----:B------:R-:W-:Y:S01]  /*38a0*/  UISETP.NE.AND UP0, UPT, UR17, URZ, UPT ;  /* 0x000000ff1100728c */ /* 0x000fe2000bf05270 */
[----:B------:R-:W-:Y:S01]  /*38b0*/  PLOP3.LUT P2, PT, PT, PT, PT, 0x80, 0x8 ;  /* 0x000000000008781c */ /* 0x000fe20003f4f070 */
[----:B------:R-:W-:Y:S01]  /*38c0*/  UIADD3 UR5, UPT, UPT, UR4, 0x1, URZ ;  /* 0x0000000104057890 */ /* 0x000fe2000fffe0ff */
[----:B------:R-:W-:Y:S11]  /*38d0*/  ELECT P1, URZ, PT ;  /* 0x0000000000ff782f */ /* 0x000ff60003820000 */
[----:B------:R-:W-:Y:S02]  /*38e0*/  @!UPT UIADD3 URZ, UPT, UPT, URZ, URZ, URZ ;  /* 0x000000fffffff290 */ /* 0x000fe4000fffe0ff */
[----:B-----5:R-:W-:Y:S01]  /*38f0*/  @P1 R2UR.BROADCAST UR8, R4 ;  /* 0x00000000040812ca */ /* 0x020fe200008e0000 */
[----:B------:R-:W-:Y:S01]  /*3900*/  UISETP.NE.AND UP1, UPT, UR5, 0x8, UPT ;  /* 0x000000080500788c */ /* 0x000fe2000bf25270 */
[----:B------:R-:W-:Y:S01]  /*3910*/  PLOP3.LUT P0, PT, PT, PT, UP0, 0x80, 0x8 ;  /* 0x000000000008781c */ /* 0x000fe20003f0f008 */
[----:B------:R-:W-:Y:S02]  /*3920*/  ULEA UR10, UR4, UR22, 0xa ;  /* 0x00000016040a7291 */ /* 0x000fe4000f8e50ff */
[----:B------:R-:W-:Y:S02]  /*3930*/  USEL UR6, URZ, 0x1, UP1 ;  /* 0x00000001ff067887 */ /* 0x000fe40008800000 */
[----:B------:R-:W-:Y:S02]  /*3940*/  USEL UR19, UR5, URZ, UP1 ;  /* 0x000000ff05137287 */ /* 0x000fe40008800000 */
[----:B------:R-:W-:Y:S02]  /*3950*/  ULEA UR14, UR4, UR21, 0x9 ;  /* 0x00000015040e7291 */ /* 0x000fe4000f8e48ff */
[----:B------:R-:W-:Y:S01]  /*3960*/  @UP0 ULEA UR5, UR19, UR20, 0x3 ;  /* 0x0000001413050291 */ /* 0x000fe2000f8e18ff */
[----:B------:R-:W-:Y:S01]  /*3970*/  LOP3.LUT R2, R2, UR6, RZ, 0x3c, !PT ;  /* 0x0000000602027c12 */ /* 0x000fe2000f8e3cff */
[----:B------:R-:W-:Y:S02]  /*3980*/  UIADD3 UR6, UPT, UPT, UR10, 0x2, URZ ;  /* 0x000000020a067890 */ /* 0x000fe4000fffe0ff */
[----:B------:R-:W-:Y:S01]  /*3990*/  UIADD3 UR4, UPT, UPT, UR14, 0x2, URZ ;  /* 0x000000020e047890 */ /* 0x000fe2000fffe0ff */
[----:B-1----:R-:W-:Y:S01]  /*39a0*/  @P0 SHF.L.U32 R0, R2, 0x1f, RZ ;  /* 0x0000001f02000819 */ /* 0x002fe200000006ff */
[----:B------:R-:W-:Y:S01]  /*39b0*/  UIADD3 UR12, UPT, UPT, UR10, 0x4, URZ ;  /* 0x000000040a0c7890 */ /* 0x000fe2000fffe0ff */
[----:B------:R-:W-:Y:S02]  /*39c0*/  UMOV UR11, 0x40004040 ;  /* 0x40004040000b7882 */ /* 0x000fe40000000000 */
[----:B------:R3:W4:Y:S01]  /*39d0*/  @P0 SYNCS.PHASECHK.TRANS64.TRYWAIT P2, [UR5], R0 ;  /* 0x00000000ff0005a7 */ /* 0x0007220008041105 */
[----:B------:R-:W-:Y:S11]  /*39e0*/  ELECT P0, URZ, PT ;  /* 0x0000000000ff782f */ /* 0x000ff60003800000 */
[----:B------:R-:W-:Y:S02]  /*39f0*/  @!UPT UIADD3 URZ, UPT, UPT, URZ, URZ, URZ ;  /* 0x000000fffffff290 */ /* 0x000fe4000fffe0ff */
[C---:B------:R-:W-:Y:S02]  /*3a00*/  @P0 R2UR.BROADCAST UR16, R4.reuse ;  /* 0x00000000041002ca */ /* 0x040fe400008e0000 */
[----:B------:R-:W-:Y:S01]  /*3a10*/  ELECT P0, URZ, PT ;  /* 0x0000000000ff782f */ /* 0x000fe20003800000 */
[----:B------:R-:W-:Y:S01]  /*3a20*/  UMOV UR15, 0x40004040 ;  /* 0x40004040000f7882 */ /* 0x000fe20000000000 */
[----:B------:R-:W-:Y:S01]  /*3a30*/  UMOV UR7, 0x40004040 ;  /* 0x4000404000077882 */ /* 0x000fe20000000000 */
[----:B------:R1:W-:Y:S01]  /*3a40*/  UTCHMMA gdesc[UR14], gdesc[UR10], tmem[UR8], tmem[UR32], idesc[UR33], UP2 ;  /* 0x00ff200a0e0075ea */ /* 0x0003e20009000008 */
[----:B------:R-:W-:Y:S01]  /*3a50*/  UPLOP3.LUT UP2, UPT, UPT, UPT, UPT, 0x80, 0x8 ;  /* 0x000000000008789c */ /* 0x000fe20003f4f070 */
[----:B------:R-:W-:Y:S01]  /*3a60*/  UMOV UR5, 0x40004040 ;  /* 0x4000404000057882 */ /* 0x000fe20000000000 */
[----:B------:R-:W-:Y:S01]  /*3a70*/  UMOV UR13, 0x40004040 ;  /* 0x40004040000d7882 */ /* 0x000fe20000000000 */
[----:B------:R-:W-:Y:S04]  /*3a80*/  UMOV UR9, 0x40004040 ;  /* 0x4000404000097882 */ /* 0x000fe80000000000 */
[----:B------:R2:W-:Y:S01]  /*3a90*/  UTCHMMA gdesc[UR4], gdesc[UR6], tmem[UR16], tmem[UR30], idesc[UR31], UPT ;  /* 0x00ff1e06040075ea */ /* 0x0005e2000b800010 */
[----:B-1----:R-:W-:Y:S01]  /*3aa0*/  UIADD3 UR8, UPT, UPT, UR14, 0x4, URZ ;  /* 0x000000040e087890 */ /* 0x002fe2000fffe0ff */
[C---:B------:R-:W-:Y:S02]  /*3ab0*/  @P0 R2UR.BROADCAST UR15, R4.reuse ;  /* 0x00000000040f02ca */ /* 0x040fe400008e0000 */
[----:B------:R-:W-:Y:S01]  /*3ac0*/  ELECT P0, URZ, PT ;  /* 0x0000000000ff782f */ /* 0x000fe20003800000 */
[----:B------:R-:W-:Y:S02]  /*3ad0*/  UIADD3 UR10, UPT, UPT, UR10, 0x6, URZ ;  /* 0x000000060a0a7890 */ /* 0x000fe4000fffe0ff */
[----:B--2---:R-:W-:Y:S10]  /*3ae0*/  UIADD3 UR6, UPT, UPT, UR14, 0x6, URZ ;  /* 0x000000060e067890 */ /* 0x004ff4000fffe0ff */
[----:B------:R-:W-:Y:S01]  /*3af0*/  @P0 R2UR.BROADCAST UR14, R4 ;  /* 0x00000000040e02ca */ /* 0x000fe200008e0000 */
[----:B------:R-:W-:Y:S02]  /*3b00*/  UIADD3 UR5, UPT, UPT, UR18, 0x40, URZ ;  /* 0x0000004012057890 */ /* 0x000fe4000fffe0ff */
[----:B------:R-:W-:Y:S01]  /*3b10*/  UIADD3 UR4, UPT, UPT, UR17, 0x1, URZ ;  /* 0x0000000111047890 */ /* 0x000fe2000fffe0ff */
[----:B------:R1:W-:Y:S03]  /*3b20*/  UTCHMMA gdesc[UR8], gdesc[UR12], tmem[UR15], tmem[UR28], idesc[UR29], UPT ;  /* 0x00ff1c0c080075ea */ /* 0x0003e6000b80000f */
[----:B------:R-:W-:Y:S03]  /*3b30*/  UISETP.GT.U32.AND UP0, UPT, UR4, 0x1, UPT ;  /* 0x000000010400788c */ /* 0x000fe6000bf04070 */
[----:B------:R-:W-:Y:S03]  /*3b40*/  UMOV UR4, UR19 ;  /* 0x0000001300047c82 */ /* 0x000fe60008000000 */
[----:B------:R3:W-:Y:S01]  /*3b50*/  UTCHMMA gdesc[UR6], gdesc[UR10], tmem[UR14], tmem[UR26], idesc[UR27], UPT ;  /* 0x00ff1a0a060075ea */ /* 0x0007e2000b80000e */
[----:B------:R3:W-:Y:S01]  /*3b60*/  UTCBAR [UR5], URZ ;  /* 0x000000ff050073e9 */ /* 0x0007e200080000ff */
[----:B-1----:R-:W-:Y:S07]  /*3b70*/  UIADD3 UR8, UPT, UPT, UR17, -0x1, URZ ;  /* 0xffffffff11087890 */ /* 0x002fee000fffe0ff */
[----:B------:R-:W-:Y:S01]  /*3b80*/  UMOV UR17, UR8 ;  /* 0x0000000800117c82 */ /* 0x000fe20008000000 */
[----:B------:R-:W-:Y:S05]  /*3b90*/  BRA.U UP0, `(.L_x_56) ;  /* 0xfffffffd002c7547 */ /* 0x000fea000b83ffff */
.L_x_53:
[----:B------:R-:W-:Y:S01]  /*3ba0*/  UIADD3 UR4, UPT, UPT, UR23, 0x1, URZ ;  /* 0x0000000117047890 */ /* 0x000fe2000fffe0ff */
[----:B------:R-:W-:Y:S01]  /*3bb0*/  LOP3.LUT R3, R3, 0x1, RZ, 0x3c, !PT ;  /* 0x0000000103037812 */ /* 0x000fe200078e3cff */
[----:B---3--:R-:W-:Y:S02]  /*3bc0*/  UIADD3 UR5, UPT, UPT, UR24, 0xe0, URZ ;  /* 0x000000e018057890 */ /* 0x008fe4000fffe0ff */
[----:B------:R-:W-:-:S04]  /*3bd0*/  UISETP.NE.AND UP0, UPT, UR4, 0x2, UPT ;  /* 0x000000020400788c */ /* 0x000fc8000bf05270 */
[----:B------:R-:W-:Y:S02]  /*3be0*/  USEL UR6, URZ, 0x1, UP0 ;  /* 0x00000001ff067887 */ /* 0x000fe40008000000 */
[----:B------:R-:W-:Y:S01]  /*3bf0*/  USEL UR23, UR4, URZ, UP0 ;  /* 0x000000ff04177287 */ /* 0x000fe20008000000 */
[----:B------:R2:W-:Y:S03]  /*3c00*/  UTCBAR [UR5], URZ ;  /* 0x000000ff050073e9 */ /* 0x0005e600080000ff */
[----:B------:R-:W-:Y:S01]  /*3c10*/  LOP3.LUT R8, R8, UR6, RZ, 0x3c, !PT ;  /* 0x0000000608087c12 */ /* 0x000fe2000f8e3cff */
[----:B------:R-:W-:Y:S07]  /*3c20*/  @P3 BRA `(.L_x_57) ;  /* 0xfffffff800a03947 */ /* 0x000fee000383ffff */
[----:B------:R-:W3:Y:S01]  /*3c30*/  S2UR UR6, SR_CgaCtaId ;  /* 0x00000000000679c3 */ /* 0x000ee20000008800 */
[----:B------:R-:W-:Y:S01]  /*3c40*/  ELECT P0, URZ, PT ;  /* 0x0000000000ff782f */ /* 0x000fe20003800000 */
[----:B-1----:R-:W-:Y:S01]  /*3c50*/  IMAD.MOV.U32 R0, RZ, RZ, 0x1 ;  /* 0x00000001ff007424 */ /* 0x002fe200078e00ff */
[----:B------:R-:W-:Y:S01]  /*3c60*/  UIADD3 UR20, UPT, UPT, UR20, 0xf0, URZ ;  /* 0x000000f014147890 */ /* 0x000fe2000fffe0ff */
[----:B------:R-:W-:Y:S01]  /*3c70*/  SHF.L.U32 R2, R8, 0x1f, RZ ;  /* 0x0000001f08027819 */ /* 0x000fe200000006ff */
[----:B------:R-:W-:-:S03]  /*3c80*/  UMOV UR4, 0x40 ;  /* 0x0000004000047882 */ /* 0x000fc60000000000 */
[----:B------:R-:W-:Y:S01]  /*3c90*/  UVIRTCOUNT.DEALLOC.SMPOOL 0x80 ;  /* 0x000000800000784c */ /* 0x000fe20000000000 */
[----:B---3--:R-:W-:Y:S02]  /*3ca0*/  ULEA UR6, UR6, UR4, 0x18 ;  /* 0x0000000406067291 */ /* 0x008fe4000f8ec0ff */
[----:B------:R-:W-:-:S07]  /*3cb0*/  ULEA UR4, UR23, UR20, 0x3 ;  /* 0x0000001417047291 */ /* 0x000fce000f8e18ff */
[----:B------:R1:W-:Y:S02]  /*3cc0*/  @P0 STS.U8 [UR6+0x1c], R0 ;  /* 0x00001c00ff000988 */ /* 0x0003e40008000006 */
[----:B------:R-:W3:Y:S02]  /*3cd0*/  SYNCS.PHASECHK.TRANS64.TRYWAIT P0, [UR4], R2 ;  /* 0x00000002ff0075a7 */ /* 0x000ee40008001104 */
[----:B-1-3--:R-:W-:Y:S05]  /*3ce0*/  @!P0 BRA `(.L_x_58) ;  /* 0x0000005400248947 */ /* 0x00afea0003800000 */
.L_x_155:
[----:B------:R-:W-:-:S04]  /*3cf0*/  UIADD3 UR4, UPT, UPT, UR23, 0x1, URZ ;  /* 0x0000000117047890 */ /* 0x000fc8000fffe0ff */
[----:B------:R-:W-:-:S04]  /*3d00*/  UISETP.NE.AND UP0, UPT, UR4, 0x2, UPT ;  /* 0x000000020400788c */ /* 0x000fc8000bf05270 */
[----:B--2---:R-:W-:Y:S02]  /*3d10*/  USEL UR5, URZ, 0x1, UP0 ;  /* 0x00000001ff057887 */ /* 0x004fe40008000000 */
[----:B------:R-:W-:-:S04]  /*3d20*/  USEL UR4, UR4, URZ, UP0 ;  /* 0x000000ff04047287 */ /* 0x000fc80008000000 */
[----:B------:R-:W-:Y:S01]  /*3d30*/  ULEA UR4, UR4, UR20, 0x3 ;  /* 0x0000001404047291 */ /* 0x000fe2000f8e18ff */
[----:B-1----:R-:W-:-:S04]  /*3d40*/  LOP3.LUT R2, R8, UR5, RZ, 0x3c, !PT ;  /* 0x0000000508027c12 */ /* 0x002fc8000f8e3cff */
[----:B------:R-:W-:-:S04]  /*3d50*/  SHF.L.U32 R2, R2, 0x1f, RZ ;  /* 0x0000001f02027819 */ /* 0x000fc800000006ff */
[----:B------:R-:W1:Y:S02]  /*3d60*/  SYNCS.PHASECHK.TRANS64.TRYWAIT P0, [UR4], R2 ;  /* 0x00000002ff0075a7 */ /* 0x000e640008001104 */
[----:B-1----:R-:W-:Y:S05]  /*3d70*/  @!P0 BRA `(.L_x_59) ;  /* 0x0000005400188947 */ /* 0x002fea0003800000 */
.L_x_157:
[----:B------:R-:W-:Y:S01]  /*3d80*/  NOP ;  /* 0x0000000000007918 */ /* 0x000fe20000000000 */
[----:B-1----:R-:W1:Y:S01]  /*3d90*/  LDS R0, [UR6+0x14] ;  /* 0x00001406ff007984 */ /* 0x002e620008000800 */
[----:B------:R-:W-:Y:S01]  /*3da0*/  LOP3.LUT R3, R9, 0xffff, RZ, 0xc0, !PT ;  /* 0x0000ffff09037812 */ /* 0x000fe200078ec0ff */
[----:B------:R-:W-:-:S03]  /*3db0*/  IMAD.MOV.U32 R2, RZ, RZ, 0xffff ;  /* 0x0000ffffff027424 */ /* 0x000fc600078e00ff */
[----:B------:R-:W-:-:S04]  /*3dc0*/  SHF.R.U32.HI R3, RZ, 0x5, R3 ;  /* 0x00000005ff037819 */ /* 0x000fc80000011603 */
[----:B------:R-:W-:-:S04]  /*3dd0*/  SHF.L.U32 R2, R2, R3, RZ ;  /* 0x0000000302027219 */ /* 0x000fc800000006ff */
[----:B-1----:R-:W-:-:S04]  /*3de0*/  LOP3.LUT R0, R0, R2, RZ, 0xc0, !PT ;  /* 0x0000000200007212 */ /* 0x002fc800078ec0ff */
[----:B------:R-:W-:Y:S01]  /*3df0*/  ISETP.NE.AND P0, PT, R0, R2, PT ;  /* 0x000000020000720c */ /* 0x000fe20003f05270 */
[----:B------:R-:W-:-:S05]  /*3e00*/  IMAD.MOV.U32 R0, RZ, RZ, 0x1 ;  /* 0x00000001ff007424 */ /* 0x000fca00078e00ff */
[----:B------:R-:W-:-:S07]  /*3e10*/  SHF.L.U32 R0, R0, R3, RZ ;  /* 0x0000000300007219 */ /* 0x000fce00000006ff */
[----:B------:R-:W-:Y:S05]  /*3e20*/  @P0 BRA `(.L_x_60) ;  /* 0x00000000005c0947 */ /* 0x000fea0003800000 */
[----:B------:R-:W1:Y:S02]  /*3e30*/  LDS R3, [UR6+0x18] ;  /* 0x00001806ff037984 */ /* 0x000e640008000800 */
[----:B-1----:R-:W-:-:S04]  /*3e40*/  LOP3.LUT R3, R3, R0, RZ, 0xc0, !PT ;  /* 0x0000000003037212 */ /* 0x002fc800078ec0ff */
[----:B------:R-:W-:-:S13]  /*3e50*/  ISETP.NE.AND P0, PT, R3, R0, PT ;  /* 0x000000000300720c */ /* 0x000fda0003f05270 */
[----:B------:R-:W-:Y:S05]  /*3e60*/  @P0 BRA `(.L_x_61) ;  /* 0x0000000000400947 */ /* 0x000fea0003800000 */
[----:B------:R-:W-:Y:S01]  /*3e70*/  R2UR UR4, R2 ;  /* 0x00000000020472ca */ /* 0x000fe200000e0000 */
[----:B------:R-:W1:Y:S01]  /*3e80*/  S2R R3, SR_LANEID ;  /* 0x0000000000037919 */ /* 0x000e620000000000 */
[----:B------:R-:W-:-:S04]  /*3e90*/  LOP3.LUT R0, RZ, R0, RZ, 0x33, !PT ;  /* 0x00000000ff007212 */ /* 0x000fc800078e33ff */
[----:B------:R-:W2:Y:S07]  /*3ea0*/  REDUX UR7, R0 ;  /* 0x00000000000773c4 */ /* 0x000eae0000000000 */
[----:B------:R-:W-:-:S03]  /*3eb0*/  ULOP3.LUT UR5, URZ, UR4, URZ, 0x33, !UPT ;  /* 0x00000004ff057292 */ /* 0x000fc6000f8e33ff */
[----:B------:R-:W-:Y:S02]  /*3ec0*/  VOTEU.ANY UR4, UPT, PT ;  /* 0x0000000000047886 */ /* 0x000fe400038e0100 */
[----:B------:R-:W-:Y:S01]  /*3ed0*/  UFLO.U32 UR4, UR4 ;  /* 0x00000004000472bd */ /* 0x000fe200080e0000 */
[----:B------:R-:W-:-:S04]  /*3ee0*/  IMAD.U32 R2, RZ, RZ, UR5 ;  /* 0x00000005ff027e24 */ /* 0x000fc8000f8e00ff */
[----:B------:R-:W3:Y:S02]  /*3ef0*/  REDUX UR8, R2 ;  /* 0x00000000020873c4 */ /* 0x000ee40000000000 */
[----:B------:R1:W-:Y:S01]  /*3f00*/  UTCATOMSWS.AND URZ, UR5 ;  /* 0x0000000500ff79e3 */ /* 0x0003e20008000000 */
[----:B--2---:R-:W-:Y:S01]  /*3f10*/  IMAD.U32 R0, RZ, RZ, UR7 ;  /* 0x00000007ff007e24 */ /* 0x004fe2000f8e00ff */
[----:B-1----:R-:W-:Y:S01]  /*3f20*/  ISETP.EQ.U32.AND P0, PT, R3, UR4, PT ;  /* 0x0000000403007c0c */ /* 0x002fe2000bf02070 */
[----:B---3--:R-:W-:-:S12]  /*3f30*/  IMAD.U32 R2, RZ, RZ, UR8 ;  /* 0x00000008ff027e24 */ /* 0x008fd8000f8e00ff */
[----:B------:R1:W-:Y:S04]  /*3f40*/  @P0 ATOMS.AND RZ, [UR6+0x14], R2 ;  /* 0x00001402ffff098c */ /* 0x0003e8000a800006 */
[----:B------:R1:W-:Y:S01]  /*3f50*/  @P0 ATOMS.AND RZ, [UR6+0x18], R0 ;  /* 0x00001800ffff098c */ /* 0x0003e2000a800006 */
[----:B------:R-:W-:Y:S05]  /*3f60*/  BRA `(.L_x_62) ;  /* 0x0000000000147947 */ /* 0x000fea0003800000 */
.L_x_61:
[----:B------:R-:W-:Y:S02]  /*3f70*/  MOV R2, 0x3f90 ;  /* 0x00003f9000027802 */ /* 0x000fe40000000f00 */
[----:B----45:R-:W-:Y:S05]  /*3f80*/  CALL.REL.NOINC `($__internal_0_$__cuda_sm10x_tcgen05_guardrail_trap_col_being_dealloced_not_returned_by_alloc) ;  /* 0x0000005800047944 */ /* 0x030fea0003c00000 */
[----:B------:R-:W-:Y:S05]  /*3f90*/  BRA `(.L_x_62) ;  /* 0x0000000000087947 */ /* 0x000fea0003800000 */
.L_x_60:
[----:B------:R-:W-:Y:S02]  /*3fa0*/  MOV R2, 0x3fc0 ;  /* 0x00003fc000027802 */ /* 0x000fe40000000f00 */
[----:B----45:R-:W-:Y:S05]  /*3fb0*/  CALL.REL.NOINC `($__internal_2_$__cuda_sm10x_tcgen05_guardrail_trap_unallocated_columns_being_dealloced) ;  /* 0x0000005800107944 */ /* 0x030fea0003c00000 */
.L_x_62:
[----:B------:R-:W-:Y:S01]  /*3fc0*/  NOP ;  /* 0x0000000000007918 */ /* 0x000fe20000000000 */
[----:B------:R-:W-:Y:S05]  /*3fd0*/  EXIT ;  /* 0x000000000000794d */ /* 0x000fea0003800000 */
.L_x_46:
[----:B------:R-:W-:-:S09]  /*3fe0*/  UISETP.NE.OR UP0, UPT, UR18, 0x3, !UP3 ;  /* 0x000000031200788c */ /* 0x000fd2000df05670 */
[----:B------:R-:W-:Y:S05]  /*3ff0*/  BRA.U UP0, `(.L_x_63) ;  /* 0x0000001100e47547 */ /* 0x000fea000b800000 */
[----:B------:R-:W2:Y:S01]  /*4000*/  LDCU.64 UR4, c[0x0][0x988] ;  /* 0x00013100ff0477ac */ /* 0x000ea20008000a00 */
[----:B------:R-:W3:Y:S01]  /*4010*/  S2UR UR10, SR_CgaCtaId ;  /* 0x00000000000a79c3 */ /* 0x000ee20000008800 */
[----:B------:R-:W-:Y:S01]  /*4020*/  R2UR UR46, R44 ;  /* 0x000000002c2e72ca */ /* 0x000fe200000e0000 */
[----:B------:R-:W-:Y:S01]  /*4030*/  HFMA2 R9, -RZ, RZ, 0, 0 ;  /* 0x00000000ff097431 */ /* 0x000fe200000001ff */
[----:B------:R-:W4:Y:S01]  /*4040*/  LDCU UR44, c[0x0][0x370] ;  /* 0x00006e00ff2c77ac */ /* 0x000f220008000800 */
[----:B------:R-:W-:Y:S01]  /*4050*/  R2UR UR45, R45 ;  /* 0x000000002d2d72ca */ /* 0x000fe200000e0000 */
[----:B------:R-:W-:Y:S01]  /*4060*/  IMAD.MOV.U32 R10, RZ, RZ, 0x1 ;  /* 0x00000001ff0a7424 */ /* 0x000fe200078e00ff */
[----:B------:R-:W4:Y:S02]  /*4070*/  LDCU.128 UR28, c[0x0][0xc10] ;  /* 0x00018200ff1c77ac */ /* 0x000f240008000c00 */
[----:B------:R-:W1:Y:S01]  /*4080*/  LDC.64 R12, c[0x0][0x348] ;  /* 0x0000d200ff0c7b82 */ /* 0x000e620000000a00 */
[----:B------:R-:W-:Y:S01]  /*4090*/  IMAD.MOV.U32 R3, RZ, RZ, 0x1000 ;  /* 0x00001000ff037424 */ /* 0x000fe200078e00ff */
[----:B------:R-:W3:Y:S01]  /*40a0*/  LDCU UR38, c[0x0][0x374] ;  /* 0x00006e80ff2677ac */ /* 0x000ee20008000800 */
[----:B------:R-:W3:Y:S01]  /*40b0*/  LDCU.64 UR26, c[0x0][0x990] ;  /* 0x00013200ff1a77ac */ /* 0x000ee20008000a00 */
[----:B------:R-:W1:Y:S01]  /*40c0*/  LDCU UR17, c[0x0][0xc0c] ;  /* 0x00018180ff1177ac */ /* 0x000e620008000800 */
[----:B--2---:R-:W-:Y:S01]  /*40d0*/  UISETP.NE.U32.AND UP0, UPT, UR4, URZ, UPT ;  /* 0x000000ff0400728c */ /* 0x004fe2000bf05070 */
[----:B------:R-:W2:Y:S01]  /*40e0*/  LDCU.128 UR32, c[0x0][0xa80] ;  /* 0x00015000ff2077ac */ /* 0x000ea20008000c00 */
[----:B------:R-:W2:Y:S01]  /*40f0*/  LDCU UR57, c[0x0][0xc20] ;  /* 0x00018400ff3977ac */ /* 0x000ea20008000800 */
[----:B------:R-:W2:Y:S01]  /*4100*/  LDCU UR4, c[0x0][0xc30] ;  /* 0x00018600ff0477ac */ /* 0x000ea20008000800 */
[----:B------:R-:W2:Y:S01]  /*4110*/  LDCU.128 UR40, c[0x0][0xa90] ;  /* 0x00015200ff2877ac */ /* 0x000ea20008000c00 */
[----:B------:R-:W-:Y:S01]  /*4120*/  UMOV UR20, 0x400 ;  /* 0x0000040000147882 */ /* 0x000fe20000000000 */
[----:B----4-:R-:W-:-:S02]  /*4130*/  UIMAD.WIDE.U32 UR6, UR44, UR28, URZ ;  /* 0x0000001c2c0672a5 */ /* 0x010fc4000f8e00ff */
[----:B---3--:R-:W-:Y:S02]  /*4140*/  UIMAD.WIDE.U32 UR8, UR38, UR31, URZ ;  /* 0x0000001f260872a5 */ /* 0x008fe4000f8e00ff */
[----:B------:R-:W-:Y:S02]  /*4150*/  ULEA UR20, UR10, UR20, 0x18 ;  /* 0x000000140a147291 */ /* 0x000fe4000f8ec0ff */
[----:B------:R-:W-:Y:S02]  /*4160*/  UISETP.NE.AND.EX UP5, UPT, UR5, URZ, UPT, UP0 ;  /* 0x000000ff0500728c */ /* 0x000fe4000bfa5300 */
[----:B------:R-:W-:Y:S02]  /*4170*/  UISETP.NE.U32.AND UP6, UPT, UR26, URZ, UPT ;  /* 0x000000ff1a00728c */ /* 0x000fe4000bfc5070 */
[----:B------:R-:W-:Y:S02]  /*4180*/  UIADD3 UR48, UPT, UPT, UR20, 0x98, URZ ;  /* 0x0000009814307890 */ /* 0x000fe4000fffe0ff */
[----:B------:R-:W-:-:S02]  /*4190*/  UIADD3 UR47, UPT, UPT, UR20, 0xd8, URZ ;  /* 0x000000d8142f7890 */ /* 0x000fc4000fffe0ff */
[----:B------:R-:W-:Y:S02]  /*41a0*/  UIADD3 UR37, UPT, UPT, UR20, 0x80, URZ ;  /* 0x0000008014257890 */ /* 0x000fe4000fffe0ff */
[----:B------:R-:W-:Y:S02]  /*41b0*/  UIADD3 UR36, UPT, UPT, UR20, 0x88, URZ ;  /* 0x0000008814247890 */ /* 0x000fe4000fffe0ff */
[----:B------:R-:W-:Y:S02]  /*41c0*/  UIADD3 UR25, UPT, UPT, UR20, 0x90, URZ ;  /* 0x0000009014197890 */ /* 0x000fe4000fffe0ff */
[----:B-1----:R-:W-:Y:S02]  /*41d0*/  UISETP.NE.AND UP0, UPT, UR39, 0x1, UPT ;  /* 0x000000012700788c */ /* 0x002fe4000bf05270 */
[----:B------:R-:W-:Y:S02]  /*41e0*/  UISETP.GE.AND UP2, UPT, UR39, 0x1, UPT ;  /* 0x000000012700788c */ /* 0x000fe4000bf46270 */
[----:B------:R-:W-:Y:S01]  /*41f0*/  UISETP.NE.AND UP0, UPT, UR17, 0x1, UPT ;  /* 0x000000011100788c */ /* 0x000fe2000bf05270 */
[----:B------:R-:W-:Y:S01]  /*4200*/  UMOV UR55, UR7 ;  /* 0x0000000700377c82 */ /* 0x000fe20008000000 */
[----:B------:R-:W-:Y:S01]  /*4210*/  UMOV UR54, UR9 ;  /* 0x0000000900367c82 */ /* 0x000fe20008000000 */
[----:B------:R-:W-:-:S02]  /*4220*/  UISETP.NE.AND UP2, UPT, UR30, 0x1, UPT ;  /* 0x000000011e00788c */ /* 0x000fc4000bf45270 */
[----:B--2---:R-:W-:Y:S01]  /*4230*/  UISETP.NE.AND UP0, UPT, UR32, 0x1, UPT ;  /* 0x000000012000788c */ /* 0x004fe2000bf05270 */
[----:B------:R-:W1:Y:S01]  /*4240*/  LDCU UR58, c[0x0][0xaa0] ;  /* 0x00015400ff3a77ac */ /* 0x000e620008000800 */
[----:B------:R-:W-:Y:S01]  /*4250*/  UPLOP3.LUT UP4, UPT, UPT, UPT, UPT, 0x40, 0x4 ;  /* 0x000000000004789c */ /* 0x000fe20003f8e870 */
[----:B------:R-:W2:Y:S01]  /*4260*/  LDCU.64 UR18, c[0x0][0xc28] ;  /* 0x00018500ff1277ac */ /* 0x000ea20008000a00 */
[----:B------:R-:W-:Y:S02]  /*4270*/  UISETP.NE.AND.EX UP6, UPT, UR27, URZ, UPT, UP6 ;  /* 0x000000ff1b00728c */ /* 0x000fe4000bfc5360 */
[----:B------:R-:W-:Y:S02]  /*4280*/  UPRMT UR48, UR10, 0x654, UR48 ;  /* 0x000006540a307896 */ /* 0x000fe40008000030 */
[----:B------:R-:W-:Y:S02]  /*4290*/  UPRMT UR47, URZ, 0x654, UR47 ;  /* 0x00000654ff2f7896 */ /* 0x000fe4000800002f */
[----:B------:R-:W-:-:S02]  /*42a0*/  UPRMT UR53, UR10, 0x654, UR37 ;  /* 0x000006540a357896 */ /* 0x000fc40008000025 */
[----:B------:R-:W-:Y:S02]  /*42b0*/  UPRMT UR50, UR10, 0x654, UR36 ;  /* 0x000006540a327896 */ /* 0x000fe40008000024 */
[----:B------:R-:W-:Y:S02]  /*42c0*/  UPRMT UR49, UR10, 0x654, UR25 ;  /* 0x000006540a317896 */ /* 0x000fe40008000019 */
[----:B------:R-:W-:Y:S02]  /*42d0*/  USHF.R.U32.HI UR55, URZ, UR29, UR55 ;  /* 0x0000001dff377299 */ /* 0x000fe40008011637 */
[----:B------:R-:W-:Y:S02]  /*42e0*/  USHF.R.U32.HI UR54, URZ, UR57, UR54 ;  /* 0x00000039ff367299 */ /* 0x000fe40008011636 */
[----:B------:R-:W-:Y:S02]  /*42f0*/  UISETP.NE.AND UP3, UPT, UR4, 0x1, UPT ;  /* 0x000000010400788c */ /* 0x000fe4000bf65270 */
[----:B------:R-:W-:-:S02]  /*4300*/  UISETP.NE.AND UP2, UPT, UR35, 0x1, UPT ;  /* 0x000000012300788c */ /* 0x000fc4000bf45270 */
[----:B-12---:R-:W-:-:S11]  /*4310*/  UISETP.NE.AND UP0, UPT, UR42, 0x1, UPT ;  /* 0x000000012a00788c */ /* 0x006fd6000bf05270 */
.L_x_74:
[----:B------:R-:W-:Y:S04]  /*4320*/  SHF.L.U32 R2, R9, 0x1f, RZ ;  /* 0x0000001f09027819 */ /* 0x000fe800000006ff */
[----:B-1----:R-:W1:Y:S02]  /*4330*/  SYNCS.PHASECHK.TRANS64.TRYWAIT P0, [UR20+0xd0], R2 ;  /* 0x0000d002ff0075a7 */ /* 0x002e640008001114 */
[----:B-1----:R-:W-:Y:S05]  /*4340*/  @!P0 BRA `(.L_x_64) ;  /* 0x0000004c00bc8947 */ /* 0x002fea0003800000 */
.L_x_159:
[----:B------:R-:W2:Y:S01]  /*4350*/  LDS.128 R4, [UR20+0x110] ;  /* 0x00011014ff047984 */ /* 0x000ea20008000c00 */
[----:B------:R-:W-:Y:S01]  /*4360*/  UISETP.GE.AND UP0, UPT, UR39, 0x1, UPT ;  /* 0x000000012700788c */ /* 0x000fe2000bf06270 */
[----:B------:R-:W-:Y:S01]  /*4370*/  @!PT LDS RZ, [RZ] ;  /* 0x00000000fffff984 */ /* 0x000fe20000000800 */
[----:B------:R-:W-:Y:S01]  /*4380*/  @!PT LDS RZ, [RZ] ;  /* 0x00000000fffff984 */ /* 0x000fe20000000800 */
[----:B------:R-:W-:Y:S01]  /*4390*/  @!PT LDS RZ, [RZ] ;  /* 0x00000000fffff984 */ /* 0x000fe20000000800 */
[----:B------:R-:W-:Y:S01]  /*43a0*/  @!PT LDS RZ, [RZ] ;  /* 0x00000000fffff984 */ /* 0x000fe20000000800 */
[----:B------:R3:W-:Y:S06]  /*43b0*/  MEMBAR.ALL.CTA ;  /* 0x0000000000007992 */ /* 0x0007ec0000008000 */
[----:B---3--:R-:W3:Y:S02]  /*43c0*/  FENCE.VIEW.ASYNC.S ;  /* 0x00000000000073c6 */ /* 0x008ee40000000000 */
[----:B---3--:R-:W-:Y:S01]  /*43d0*/  SYNCS.ARRIVE.TRANS64.RED.A1T0 RZ, [UR47], RZ ;  /* 0x000000ffffff79a7 */ /* 0x008fe2000810042f */
[----:B--2---:R-:W-:Y:S11]  /*43e0*/  LOP3.LUT P0, RZ, R6, 0x1, RZ, 0xc0, !PT ;  /* 0x0000000106ff7812 */ /* 0x004ff6000780c0ff */
[----:B------:R-:W-:Y:S02]  /*43f0*/  @!UPT UIADD3 URZ, UPT, UPT, URZ, URZ, URZ ;  /* 0x000000fffffff290 */ /* 0x000fe4000fffe0ff */
[----:B------:R-:W-:Y:S01]  /*4400*/  VOTEU.ANY UP2, P0 ;  /* 0x0000000000ff7886 */ /* 0x000fe20000040100 */
[----:B------:R-:W-:Y:S11]  /*4410*/  PLOP3.LUT P0, PT, PT, PT, UP2, 0x80, 0x8 ;  /* 0x000000000008781c */ /* 0x000ff60003f0f028 */
[----:B------:R-:W-:Y:S02]  /*4420*/  @!UPT UIADD3 URZ, UPT, UPT, URZ, URZ, URZ ;  /* 0x000000fffffff290 */ /* 0x000fe4000fffe0ff */
[----:B-1----:R-:W-:Y:S02]  /*4430*/  @P0 MOV R2, R4 ;  /* 0x0000000400020202 */ /* 0x002fe40000000f00 */
[----:B------:R-:W-:Y:S02]  /*4440*/  @P0 LOP3.LUT R0, R5, 0xffff, RZ, 0xc0, !PT ;  /* 0x0000ffff05000812 */ /* 0x000fe400078ec0ff */
[----:B------:R-:W-:Y:S02]  /*4450*/  @P0 R2UR UR5, R2 ;  /* 0x00000000020502ca */ /* 0x000fe400000e0000 */
[----:B------:R-:W-:Y:S11]  /*4460*/  @P0 R2UR UR4, R0 ;  /* 0x00000000000402ca */ /* 0x000ff600000e0000 */
[----:B------:R-:W-:Y:S02]  /*4470*/  @UP2 UMOV UR16, UR5 ;  /* 0x0000000500102c82 */ /* 0x000fe40008000000 */
[----:B------:R-:W-:Y:S01]  /*4480*/  @UP2 UMOV UR15, UR4 ;  /* 0x00000004000f2c82 */ /* 0x000fe20008000000 */
[----:B------:R-:W-:Y:S05]  /*4490*/  BRA.U !UP0, `(.L_x_65) ;  /* 0x0000000108c07547 */ /* 0x000fea000b800000 */
[----:B------:R-:W-:Y:S02]  /*44a0*/  UIMAD.WIDE.U32 UR8, UR15, UR31, URZ ;  /* 0x0000001f0f0872a5 */ /* 0x000fe4000f8e00ff */
[----:B------:R-:W-:Y:S02]  /*44b0*/  UP2UR UR14, UPR, URZ, 0x4 ;  /* 0x00000004ff0e7883 */ /* 0x000fe40008000000 */
[----:B------:R-:W-:Y:S02]  /*44c0*/  UISETP.NE.AND UP2, UPT, UR30, 0x1, UPT ;  /* 0x000000011e00788c */ /* 0x000fe4000bf45270 */
[----:B------:R-:W-:Y:S02]  /*44d0*/  UIMAD.WIDE.U32 UR10, UR16, UR28, URZ ;  /* 0x0000001c100a72a5 */ /* 0x000fe4000f8e00ff */
[----:B------:R-:W-:Y:S02]  /*44e0*/  USEL UR4, UR38, UR54, !UP2 ;  /* 0x0000003626047287 */ /* 0x000fe4000d000000 */
[----:B------:R-:W-:Y:S02]  /*44f0*/  UISETP.NE.AND UP0, UPT, UR17, 0x1, UPT ;  /* 0x000000011100788c */ /* 0x000fe4000bf05270 */
[----:B------:R-:W-:Y:S02]  /*4500*/  UP2UR UR21, UPR, URZ, 0x2 ;  /* 0x00000002ff157883 */ /* 0x000fe40008000000 */
[----:B------:R-:W-:Y:S02]  /*4510*/  UISETP.NE.AND UP1, UPT, UR39, 0x1, UPT ;  /* 0x000000012700788c */ /* 0x000fe4000bf25270 */
[----:B------:R-:W-:Y:S02]  /*4520*/  UIMAD.WIDE.U32 UR12, UR4, UR18, URZ ;  /* 0x00000012040c72a5 */ /* 0x000fe4000f8e00ff */
[----:B------:R-:W-:Y:S01]  /*4530*/  USEL UR7, UR44, UR55, !UP0 ;  /* 0x000000372c077287 */ /* 0x000fe2000c000000 */
[----:B------:R-:W-:Y:S02]  /*4540*/  UMOV UR5, UR9 ;  /* 0x0000000900057c82 */ /* 0x000fe40008000000 */
[----:B------:R-:W-:Y:S02]  /*4550*/  USHF.R.U32.HI UR6, URZ, UR57, UR5 ;  /* 0x00000039ff067299 */ /* 0x000fe40008011605 */
[----:B------:R-:W-:Y:S02]  /*4560*/  UIMAD.WIDE.U32 UR22, UR7, UR18, URZ ;  /* 0x00000012071672a5 */ /* 0x000fe4000f8e00ff */
[----:B------:R-:W-:Y:S02]  /*4570*/  USEL UR6, UR15, UR6, !UP2 ;  /* 0x000000060f067287 */ /* 0x000fe4000d000000 */
[----:B------:R-:W-:Y:S01]  /*4580*/  UISETP.NE.AND UP2, UPT, UR14, URZ, UPT ;  /* 0x000000ff0e00728c */ /* 0x000fe2000bf45270 */
[----:B------:R-:W-:Y:S01]  /*4590*/  UMOV UR5, UR11 ;  /* 0x0000000b00057c82 */ /* 0x000fe20008000000 */
[----:B------:R-:W-:Y:S02]  /*45a0*/  UIMAD.WIDE.U32 UR10, UR6, UR18, URZ ;  /* 0x00000012060a72a5 */ /* 0x000fe4000f8e00ff */
[----:B------:R-:W-:Y:S03]  /*45b0*/  USHF.R.U32.HI UR8, URZ, UR29, UR5 ;  /* 0x0000001dff087299 */ /* 0x000fe60008011605 */
[----:B------:R-:W-:Y:S02]  /*45c0*/  UMOV UR5, UR13 ;  /* 0x0000000d00057c82 */ /* 0x000fe40008000000 */
[----:B------:R-:W-:Y:S03]  /*45d0*/  @UP1 USHF.R.U32.HI UR4, URZ, UR19, UR5 ;  /* 0x00000013ff041299 */ /* 0x000fe60008011605 */
[----:B------:R-:W-:Y:S01]  /*45e0*/  UMOV UR5, UR23 ;  /* 0x0000001700057c82 */ /* 0x000fe20008000000 */
[----:B------:R-:W-:Y:S02]  /*45f0*/  UIMAD UR4, UR39, UR4, URZ ;  /* 0x00000004270472a4 */ /* 0x000fe4000f8e02ff */
[----:B------:R-:W-:Y:S02]  /*4600*/  @UP1 USHF.R.U32.HI UR7, URZ, UR19, UR5 ;  /* 0x00000013ff071299 */ /* 0x000fe40008011605 */
[----:B------:R-:W-:Y:S02]  /*4610*/  USEL UR5, UR16, UR8, !UP0 ;  /* 0x0000000810057287 */ /* 0x000fe4000c000000 */
[----:B------:R-:W-:Y:S02]  /*4620*/  UIMAD UR8, UR39, UR7, URZ ;  /* 0x00000007270872a4 */ /* 0x000fe4000f8e02ff */
[----:B------:R-:W-:Y:S03]  /*4630*/  UISETP.GE.AND UP0, UPT, UR6, UR4, UPT ;  /* 0x000000040600728c */ /* 0x000fe6000bf06270 */
[----:B------:R-:W-:Y:S01]  /*4640*/  UMOV UR4, UR11 ;  /* 0x0000000b00047c82 */ /* 0x000fe20008000000 */
[----:B------:R-:W-:Y:S02]  /*4650*/  UISETP.GE.OR UP0, UPT, UR5, UR8, UP0 ;  /* 0x000000080500728c */ /* 0x000fe40008706670 */
[----:B------:R-:W-:Y:S02]  /*4660*/  USHF.R.U32.HI UR4, URZ, UR19, UR4 ;  /* 0x00000013ff047299 */ /* 0x000fe40008011604 */
[----:B------:R-:W-:Y:S02]  /*4670*/  UIMAD.WIDE.U32 UR8, UR5, UR18, URZ ;  /* 0x00000012050872a5 */ /* 0x000fe4000f8e00ff */
[----:B------:R-:W-:Y:S04]  /*4680*/  USEL UR10, UR6, UR4, !UP1 ;  /* 0x00000004060a7287 */ /* 0x000fe8000c800000 */
[----:B------:R-:W-:Y:S01]  /*4690*/  UIADD3 UR11, UPT, UPT, -UR10, URZ, URZ ;  /* 0x000000ff0a0b7290 */ /* 0x000fe2000fffe1ff */
[----:B------:R-:W-:Y:S02]  /*46a0*/  @!UP0 UMOV UR4, UR9 ;  /* 0x0000000900048c82 */ /* 0x000fe40008000000 */
[----:B------:R-:W-:Y:S02]  /*46b0*/  @!UP0 USHF.R.U32.HI UR4, URZ, UR19, UR4 ;  /* 0x00000013ff048299 */ /* 0x000fe40008011604 */
[----:B------:R-:W-:Y:S02]  /*46c0*/  UIMAD UR8, UR39, UR11, UR6 ;  /* 0x0000000b270872a4 */ /* 0x000fe4000f8e0206 */
[----:B------:R-:W-:Y:S02]  /*46d0*/  @!UP0 USEL UR4, UR5, UR4, !UP1 ;  /* 0x0000000405048287 */ /* 0x000fe4000c800000 */
[----:B------:R-:W-:Y:S02]  /*46e0*/  UISETP.NE.AND UP1, UPT, UR21, URZ, UPT ;  /* 0x000000ff1500728c */ /* 0x000fe4000bf25270 */
[----:B------:R-:W-:Y:S02]  /*46f0*/  @!UP0 UIMAD UR8, UR7, UR8, UR4 ;  /* 0x00000008070882a4 */ /* 0x000fe4000f8e0204 */
[----:B------:R-:W-:Y:S02]  /*4700*/  @!UP0 UIADD3 UR9, UPT, UPT, UR10, -UR4, URZ ;  /* 0x800000040a098290 */ /* 0x000fe4000fffe0ff */
[----:B------:R-:W-:Y:S02]  /*4710*/  UIADD3 UR4, UPT, UPT, -UR5, URZ, URZ ;  /* 0x000000ff05047290 */ /* 0x000fe4000fffe1ff */
[----:B------:R-:W-:Y:S02]  /*4720*/  UIADD3 UR7, UPT, UPT, -UR6, URZ, URZ ;  /* 0x000000ff06077290 */ /* 0x000fe4000fffe1ff */
[----:B------:R-:W-:Y:S02]  /*4730*/  @!UP0 UIMAD UR6, UR9, UR39, UR5 ;  /* 0x00000027090682a4 */ /* 0x000fe4000f8e0205 */
[----:B------:R-:W-:Y:S02]  /*4740*/  UIMAD UR16, UR17, UR4, UR16 ;  /* 0x00000004111072a4 */ /* 0x000fe4000f8e0210 */
[----:B------:R-:W-:Y:S01]  /*4750*/  UIMAD UR15, UR30, UR7, UR15 ;  /* 0x000000071e0f72a4 */ /* 0x000fe2000f8e020f */
[----:B------:R-:W-:Y:S02]  /*4760*/  @!UP0 UMOV UR5, UR8 ;  /* 0x0000000800058c82 */ /* 0x000fe40008000000 */
[----:B------:R-:W-:Y:S02]  /*4770*/  UIMAD UR16, UR5, UR17, UR16 ;  /* 0x00000011051072a4 */ /* 0x000fe4000f8e0210 */
[----:B------:R-:W-:Y:S11]  /*4780*/  UIMAD UR15, UR6, UR30, UR15 ;  /* 0x0000001e060f72a4 */ /* 0x000ff6000f8e020f */
[----:B------:R-:W-:Y:S01]  /*4790*/  @!UPT UIADD3 URZ, UPT, UPT, URZ, URZ, URZ ;  /* 0x000000fffffff290 */ /* 0x000fe2000fffe0ff */
.L_x_65:
[----:B------:R-:W1:Y:S01]  /*47a0*/  @!UP3 LDCU.128 UR8, c[0x0][0xc10] ;  /* 0x00018200ff08b7ac */ /* 0x000e620008000c00 */
[----:B------:R-:W-:Y:S02]  /*47b0*/  ISETP.NE.U32.AND P1, PT, RZ, UR26, PT ;  /* 0x0000001aff007c0c */ /* 0x000fe4000bf25070 */
[----:B------:R-:W-:Y:S02]  /*47c0*/  SHF.L.U32 R8, R10, 0x1f, RZ ;  /* 0x0000001f0a087819 */ /* 0x000fe400000006ff */
[----:B------:R-:W-:Y:S01]  /*47d0*/  ISETP.NE.AND.EX P1, PT, RZ, UR27, PT, P1 ;  /* 0x0000001bff007c0c */ /* 0x000fe2000bf25310 */
[----:B------:R-:W2:Y:S01]  /*47e0*/  @!UP3 LDCU UR5, c[0x0][0xc0c] ;  /* 0x00018180ff05b7ac */ /* 0x000ea20008000800 */
[----:B-1----:R-:W-:Y:S07]  /*47f0*/  UIMAD.WIDE.U32 UR6, UR16, UR8, URZ ;  /* 0x00000008100672a5 */ /* 0x002fee000f8e00ff */
[----:B------:R-:W-:Y:S01]  /*4800*/  @!UP3 UMOV UR4, UR7 ;  /* 0x000000070004bc82 */ /* 0x000fe20008000000 */
[----:B--2---:R-:W-:Y:S02]  /*4810*/  @!UP3 UISETP.NE.AND UP0, UPT, UR5, 0x1, UPT ;  /* 0x000000010500b88c */ /* 0x004fe4000bf05270 */
[----:B------:R-:W-:Y:S02]  /*4820*/  @!UP3 USHF.R.U32.HI UR4, URZ, UR9, UR4 ;  /* 0x00000009ff04b299 */ /* 0x000fe40008011604 */
[----:B------:R-:W-:Y:S02]  /*4830*/  UIMAD.WIDE.U32 UR6, UR15, UR11, URZ ;  /* 0x0000000b0f0672a5 */ /* 0x000fe4000f8e00ff */
[----:B------:R-:W-:Y:S02]  /*4840*/  @!UP3 USEL UR8, UR16, UR4, !UP0 ;  /* 0x000000041008b287 */ /* 0x000fe4000c000000 */
[----:B------:R-:W-:Y:S03]  /*4850*/  @!UP3 UISETP.NE.AND UP0, UPT, UR10, 0x1, UPT ;  /* 0x000000010a00b88c */ /* 0x000fe6000bf05270 */
[----:B------:R-:W-:Y:S01]  /*4860*/  @!UP3 UMOV UR6, UR7 ;  /* 0x000000070006bc82 */ /* 0x000fe20008000000 */
[----:B------:R-:W-:Y:S01]  /*4870*/  USHF.L.U32 UR7, UR24, 0x7, URZ ;  /* 0x0000000718077899 */ /* 0x000fe200080006ff */
[----:B------:R-:W1:Y:S02]  /*4880*/  @!UP3 LDCU UR4, c[0x0][0xc20] ;  /* 0x00018400ff04b7ac */ /* 0x000e640008000800 */
[----:B-1----:R-:W-:Y:S04]  /*4890*/  @!UP3 USHF.R.U32.HI UR6, URZ, UR4, UR6 ;  /* 0x00000004ff06b299 */ /* 0x002fe80008011606 */
[----:B------:R-:W-:Y:S04]  /*48a0*/  @!UP3 USEL UR6, UR15, UR6, !UP0 ;  /* 0x000000060f06b287 */ /* 0x000fe8000c000000 */
[----:B------:R-:W-:Y:S02]  /*48b0*/  @!UP3 UIADD3 UR4, UPT, UPT, -UR8, UR6, URZ ;  /* 0x000000060804b290 */ /* 0x000fe4000fffe1ff */
[----:B------:R-:W-:Y:S02]  /*48c0*/  @!UP3 UIADD3 UR6, UPT, UPT, UR8, -UR6, URZ ;  /* 0x800000060806b290 */ /* 0x000fe4000fffe0ff */
[----:B------:R-:W-:Y:S02]  /*48d0*/  @!UP3 UIMAD UR16, UR4, UR5, UR16 ;  /* 0x000000050410b2a4 */ /* 0x000fe4000f8e0210 */
[----:B------:R-:W-:Y:S01]  /*48e0*/  @!UP3 UIMAD UR15, UR6, UR10, UR15 ;  /* 0x0000000a060fb2a4 */ /* 0x000fe2000f8e020f */
[----:B------:R-:W-:Y:S11]  /*48f0*/  BRA.U UP4, `(.L_x_66) ;  /* 0x0000000104107547 */ /* 0x000ff6000b800000 */
[----:B------:R-:W-:Y:S04]  /*4900*/  MOV R2, UR56 ;  /* 0x0000003800027c02 */ /* 0x000fe80008000f00 */
[----:B------:R-:W-:Y:S04]  /*4910*/  SHF.L.U32 R2, R2, 0x1f, RZ ;  /* 0x0000001f02027819 */ /* 0x000fe800000006ff */
[----:B------:R-:W1:Y:S02]  /*4920*/  SYNCS.PHASECHK.TRANS64.TRYWAIT P2, [UR20+0xc8], R2 ;  /* 0x0000c802ff0075a7 */ /* 0x000e640008041114 */
[----:B-1----:R-:W-:Y:S05]  /*4930*/  @!P2 BRA `(.L_x_67) ;  /* 0x000000480058a947 */ /* 0x002fea0003800000 */
.L_x_66:
[----:B------:R-:W-:Y:S05]  /*4940*/  BRA.U !UP6, `(.L_x_68) ;  /* 0x000000010e387547 */ /* 0x000fea000b800000 */
[----:B------:R-:W-:Y:S01]  /*4950*/  UPLOP3.LUT UP1, UPT, UPT, UPT, UP5, 0x80, 0x8 ;  /* 0x000000000008789c */ /* 0x000fe20003f2f050 */
[----:B-1----:R-:W-:Y:S01]  /*4960*/  HFMA2 R0, -RZ, RZ, 0, 5.9604644775390625e-08 ;  /* 0x00000001ff007431 */ /* 0x002fe200000001ff */
[----:B------:R-:W1:Y:S01]  /*4970*/  LDCU.64 UR8, c[0x0][0x358] ;  /* 0x00006b00ff0877ac */ /* 0x000e620008000a00 */
[----:B------:R-:W-:Y:S03]  /*4980*/  IMAD.MOV.U32 R51, RZ, RZ, 0x1 ;  /* 0x00000001ff337424 */ /* 0x000fe600078e00ff */
[----:B------:R-:W-:Y:S05]  /*4990*/  PLOP3.LUT P2, PT, PT, PT, UP1, 0x80, 0x8 ;  /* 0x000000000008781c */ /* 0x000fea0003f4f018 */
[----:B------:R-:W2:Y:S01]  /*49a0*/  @UP1 LDCU.64 UR4, c[0x0][0x988] ;  /* 0x00013100ff0417ac */ /* 0x000ea20008000a00 */
[----:B------:R-:W-:Y:S07]  /*49b0*/  @UP1 UIMAD UR6, UR52, UR26, URZ ;  /* 0x0000001a340612a4 */ /* 0x000fee000f8e02ff */
[----:B------:R-:W-:Y:S01]  /*49c0*/  @!P2 PRMT R51, R0, 0x7610, R51 ;  /* 0x000076100033a816 */ /* 0x000fe20000000033 */
[----:B--2---:R-:W-:Y:S06]  /*49d0*/  @UP1 UIMAD.WIDE UR4, UR6, 0x4, UR4 ;  /* 0x00000004060418a5 */ /* 0x004fec000f8e0204 */
[----:B------:R-:W-:Y:S01]  /*49e0*/  IMAD.U32 R14, RZ, RZ, UR4 ;  /* 0x00000004ff0e7e24 */ /* 0x000fe2000f8e00ff */
[----:B------:R-:W-:Y:S04]  /*49f0*/  MOV R15, UR5 ;  /* 0x00000005000f7c02 */ /* 0x000fe80008000f00 */
[----:B------:R-:W2:Y:S01]  /*4a00*/  @!UP1 LDCU UR4, c[0x0][0x980] ;  /* 0x00013000ff0497ac */ /* 0x000ea20008000800 */
[----:B-1---5:R3:W5:Y:S02]  /*4a10*/  @P2 LDG.E R27, desc[UR8][R14.64] ;  /* 0x000000080e1b2981 */ /* 0x022764000c1e1900 */
[----:B--23--:R-:W-:Y:S07]  /*4a20*/  @!P2 IMAD.U32 R27, RZ, RZ, UR4 ;  /* 0x00000004ff1bae24 */ /* 0x00cfee000f8e00ff */
.L_x_68:
[----:B-----5:R-:W-:Y:S01]  /*4a30*/  @!P1 FSETP.EQ.AND P3, PT, R27, RZ, PT ;  /* 0x000000ff1b00920b */ /* 0x020fe20003f62000 */
[----:B------:R-:W-:Y:S01]  /*4a40*/  @!UPT UIADD3 URZ, UPT, UPT, URZ, URZ, URZ ;  /* 0x000000fffffff290 */ /* 0x000fe2000fffe0ff */
[----:B------:R-:W-:Y:S11]  /*4a50*/  @!P1 BRA `(.L_x_69) ;  /* 0x0000000000149947 */ /* 0x000ff60003800000 */
[----:B------:R-:W-:Y:S02]  /*4a60*/  LOP3.LUT P1, RZ, R51, 0xff, RZ, 0xc0, !PT ;  /* 0x000000ff33ff7812 */ /* 0x000fe4000782c0ff */
[----:B------:R-:W-:Y:S04]  /*4a70*/  PLOP3.LUT P3, PT, PT, PT, UP1, 0x80, 0x8 ;  /* 0x000000000008781c */ /* 0x000fe80003f6f018 */
[----:B------:R-:W-:Y:S07]  /*4a80*/  PLOP3.LUT P3, PT, P3, PT, PT, 0x8, 0x80 ;  /* 0x000000000080781c */ /* 0x000fee0001f6e170 */
[----:B------:R-:W-:Y:S11]  /*4a90*/  @P1 FSETP.EQ.AND P3, PT, R27, RZ, PT ;  /* 0x000000ff1b00120b */ /* 0x000ff60003f62000 */
[----:B------:R-:W-:Y:S02]  /*4aa0*/  @!UPT UIADD3 URZ, UPT, UPT, URZ, URZ, URZ ;  /* 0x000000fffffff290 */ /* 0x000fe4000fffe0ff */
.L_x_69:
[----:B------:R-:W-:Y:S01]  /*4ab0*/  USHF.L.U32 UR11, UR51, 0x6, URZ ;  /* 0x00000006330b7899 */ /* 0x000fe200080006ff */
[----:B------:R-:W2:Y:S01]  /*4ac0*/  SYNCS.PHASECHK.TRANS64.TRYWAIT P1, [UR20+0xa0], R8 ;  /* 0x0000a008ff0075a7 */ /* 0x000ea20008021114 */
[----:B------:R-:W-:Y:S02]  /*4ad0*/  UISETP.NE.AND UP0, UPT, UR32, 0x1, UPT ;  /* 0x000000012000788c */ /* 0x000fe4000bf05270 */
[----:B------:R-:W-:Y:S01]  /*4ae0*/  UIMAD.WIDE.U32 UR4, UR11, UR33, URZ ;  /* 0x000000210b0472a5 */ /* 0x000fe2000f8e00ff */
[----:B------:R-:W-:Y:S04]  /*4af0*/  ELECT P2, URZ, PT ;  /* 0x0000000000ff782f */ /* 0x000fe80003840000 */
[----:B------:R-:W-:Y:S02]  /*4b00*/  PLOP3.LUT P2, PT, P3, P2, PT, 0xf2, 0x2f ;  /* 0x00000000002f781c */ /* 0x000fe40001f45e72 */
[----:B------:R-:W-:Y:S02]  /*4b10*/  UMOV UR4, UR5 ;  /* 0x0000000500047c82 */ /* 0x000fe40008000000 */
[----:B------:R-:W-:Y:S04]  /*4b20*/  USHF.R.U32.HI UR4, URZ, UR34, UR4 ;  /* 0x00000022ff047299 */ /* 0x000fe80008011604 */
[----:B------:R-:W-:Y:S02]  /*4b30*/  USEL UR12, UR11, UR4, !UP0 ;  /* 0x000000040b0c7287 */ /* 0x000fe4000c000000 */
[----:B------:R-:W-:Y:S02]  /*4b40*/  UISETP.NE.AND UP0, UPT, UR35, 0x1, UPT ;  /* 0x000000012300788c */ /* 0x000fe4000bf05270 */
[----:B------:R-:W-:Y:S02]  /*4b50*/  UIMAD.WIDE.U32 UR4, UR12, UR40, URZ ;  /* 0x000000280c0472a5 */ /* 0x000fe4000f8e00ff */
[----:B------:R-:W-:Y:S01]  /*4b60*/  UIADD3 UR6, UPT, UPT, -UR12, URZ, URZ ;  /* 0x000000ff0c067290 */ /* 0x000fe2000fffe1ff */
[----:B-1----:R-:W-:Y:S03]  /*4b70*/  @!P2 IMAD.MOV.U32 R0, RZ, 0x20, RZ ;  /* 0x00000020ff00a824 */ /* 0x002fe600078e00ff */
[----:B------:R-:W-:Y:S01]  /*4b80*/  UIMAD UR11, UR32, UR6, UR11 ;  /* 0x00000006200b72a4 */ /* 0x000fe2000f8e020b */
[----:B------:R-:W-:Y:S01]  /*4b90*/  @!P2 IMAD.MOV.U32 R0, RZ, 0x400, R0 ;  /* 0x00000400ff00a824 */ /* 0x000fe200078e0000 */
[----:B------:R-:W-:Y:S02]  /*4ba0*/  UMOV UR4, UR5 ;  /* 0x0000000500047c82 */ /* 0x000fe40008000000 */
[----:B------:R-:W-:Y:S04]  /*4bb0*/  USHF.R.U32.HI UR4, URZ, UR41, UR4 ;  /* 0x00000029ff047299 */ /* 0x000fe80008011604 */
[----:B------:R-:W-:Y:S02]  /*4bc0*/  USEL UR13, UR12, UR4, !UP0 ;  /* 0x000000040c0d7287 */ /* 0x000fe4000c000000 */
[----:B------:R-:W-:Y:S02]  /*4bd0*/  UISETP.NE.AND UP0, UPT, UR42, 0x1, UPT ;  /* 0x000000012a00788c */ /* 0x000fe4000bf05270 */
[----:B------:R-:W-:Y:S07]  /*4be0*/  UIMAD.WIDE.U32 UR4, UR13, UR43, URZ ;  /* 0x0000002b0d0472a5 */ /* 0x000fee000f8e00ff */
[----:B------:R-:W-:Y:S02]  /*4bf0*/  UMOV UR4, UR5 ;  /* 0x0000000500047c82 */ /* 0x000fe40008000000 */
[----:B------:R-:W-:Y:S04]  /*4c00*/  USHF.R.U32.HI UR4, URZ, UR58, UR4 ;  /* 0x0000003aff047299 */ /* 0x000fe80008011604 */
[----:B------:R-:W-:Y:S02]  /*4c10*/  USEL UR14, UR13, UR4, !UP0 ;  /* 0x000000040d0e7287 */ /* 0x000fe4000c000000 */
[----:B------:R-:W-:Y:S02]  /*4c20*/  UIADD3 UR4, UPT, UPT, -UR13, URZ, URZ ;  /* 0x000000ff0d047290 */ /* 0x000fe4000fffe1ff */
[----:B------:R-:W-:Y:S02]  /*4c30*/  UIADD3 UR5, UPT, UPT, -UR14, URZ, URZ ;  /* 0x000000ff0e057290 */ /* 0x000fe4000fffe1ff */
[----:B------:R-:W-:Y:S02]  /*4c40*/  UIMAD UR12, UR35, UR4, UR12 ;  /* 0x00000004230c72a4 */ /* 0x000fe4000f8e020c */
[----:B------:R-:W-:Y:S01]  /*4c50*/  UIMAD UR13, UR42, UR5, UR13 ;  /* 0x000000052a0d72a4 */ /* 0x000fe2000f8e020d */
[----:B--2---:R-:W-:Y:S11]  /*4c60*/  @!P1 BRA `(.L_x_70) ;  /* 0x0000004400a49947 */ /* 0x004ff60003800000 */
.L_x_162:
[----:B------:R-:W-:Y:S01]  /*4c70*/  @!P2 R2UR UR4, R0 ;  /* 0x000000000004a2ca */ /* 0x000fe200000e0000 */
[----:B------:R-:W-:Y:S01]  /*4c80*/  VOTEU.ALL UP0, P2 ;  /* 0x0000000000ff7886 */ /* 0x000fe20001000000 */
[----:B-1----:R-:W-:Y:S04]  /*4c90*/  @!P2 IADD3 R2, P1, PT, R12, 0x680, RZ ;  /* 0x000006800c02a810 */ /* 0x002fe80007f3e0ff */
[----:B------:R-:W-:Y:S01]  /*4ca0*/  @!P2 R2UR UR5, R2 ;  /* 0x000000000205a2ca */ /* 0x000fe200000e0000 */
[----:B------:R-:W-:Y:S01]  /*4cb0*/  @!P2 IMAD.X R0, RZ, RZ, R13, P1 ;  /* 0x000000ffff00a224 */ /* 0x000fe200008e060d */
[----:B------:R-:W-:Y:S05]  /*4cc0*/  @!UP0 UIADD3 UR8, UPT, UPT, UR20, 0x200, URZ ;  /* 0x0000020014088890 */ /* 0x000fea000fffe0ff */
[----:B------:R-:W-:Y:S01]  /*4cd0*/  @!UP0 UPRMT UR6, UR4, 0x5410, URZ ;  /* 0x0000541004068896 */ /* 0x000fe200080000ff */
[----:B------:R-:W-:Y:S01]  /*4ce0*/  @!P2 R2UR UR4, R0 ;  /* 0x000000000004a2ca */ /* 0x000fe200000e0000 */
[----:B------:R-:W-:Y:S01]  /*4cf0*/  VOTEU.ALL UP0, P2 ;  /* 0x0000000000ff7886 */ /* 0x000fe20001000000 */
[----:B------:R-:W-:Y:S03]  /*4d00*/  @!P2 IMAD.MOV.U32 R0, RZ, RZ, 0x1000 ;  /* 0x00001000ff00a424 */ /* 0x000fe600078e00ff */
[----:B------:R-:W-:Y:S01]  /*4d10*/  IMAD.U32 R14, RZ, RZ, UR5 ;  /* 0x00000005ff0e7e24 */ /* 0x000fe2000f8e00ff */
[----:B------:R-:W-:Y:S01]  /*4d20*/  @!UP0 UMOV UR9, UR37 ;  /* 0x0000002500098c82 */ /* 0x000fe20008000000 */
[----:B------:R-:W-:Y:S06]  /*4d30*/  @!UP0 UMOV UR10, UR7 ;  /* 0x00000007000a8c82 */ /* 0x000fec0008000000 */
[----:B------:R-:W-:Y:S01]  /*4d40*/  IMAD.U32 R15, RZ, RZ, UR4 ;  /* 0x00000004ff0f7e24 */ /* 0x000fe2000f8e00ff */
[----:B------:R-:W-:Y:S04]  /*4d50*/  @!P2 R2UR UR4, R14 ;  /* 0x000000000e04a2ca */ /* 0x000fe800000e0000 */
[----:B------:R-:W-:Y:S11]  /*4d60*/  @!P2 R2UR UR5, R15 ;  /* 0x000000000f05a2ca */ /* 0x000ff600000e0000 */
[----:B------:R-:W-:Y:S02]  /*4d70*/  @!UPT UIADD3 URZ, UPT, UPT, URZ, URZ, URZ ;  /* 0x000000fffffff290 */ /* 0x000fe4000fffe0ff */
[----:B------:R1:W-:Y:S01]  /*4d80*/  @!UP0 UTMALDG.5D.IM2COL [UR8], [UR4], UR6 ;  /* 0x00000008040083b4 */ /* 0x0003e20008060006 */
[----:B------:R2:W-:Y:S01]  /*4d90*/  @!P2 SYNCS.ARRIVE.TRANS64.RED.A0TR RZ, [UR20+0x80], R0 ;  /* 0x00008000ffffa9a7 */ /* 0x0005e20008300414 */
[----:B------:R-:W-:Y:S01]  /*4da0*/  SYNCS.ARRIVE.TRANS64.RED.A1T0 RZ, [UR53], RZ ;  /* 0x000000ffffff79a7 */ /* 0x000fe20008100435 */
[----:B--2---:R-:W-:Y:S01]  /*4db0*/  @!P2 IMAD.MOV.U32 R0, RZ, 0x20, RZ ;  /* 0x00000020ff00a824 */ /* 0x004fe200078e00ff */
[----:B------:R-:W2:Y:S03]  /*4dc0*/  SYNCS.PHASECHK.TRANS64.TRYWAIT P1, [UR20+0xa8], R8 ;  /* 0x0000a808ff0075a7 */ /* 0x000ea60008021114 */
[----:B------:R-:W-:Y:S01]  /*4dd0*/  @!P2 IMAD.MOV.U32 R0, RZ, 0x400, R0 ;  /* 0x00000400ff00a824 */ /* 0x000fe200078e0000 */
[----:B-12---:R-:W-:Y:S06]  /*4de0*/  @!P1 BRA `(.L_x_71) ;  /* 0x00000044005c9947 */ /* 0x006fec0003800000 */
.L_x_164:
[----:B------:R-:W-:Y:S01]  /*4df0*/  @!P2 R2UR UR4, R0 ;  /* 0x000000000004a2ca */ /* 0x000fe200000e0000 */
[----:B------:R-:W-:Y:S01]  /*4e00*/  VOTEU.ALL UP0, P2 ;  /* 0x0000000000ff7886 */ /* 0x000fe20001000000 */
[----:B-1----:R-:W-:Y:S04]  /*4e10*/  @!P2 IADD3 R2, P1, PT, R12, 0x680, RZ ;  /* 0x000006800c02a810 */ /* 0x002fe80007f3e0ff */
[----:B------:R-:W-:Y:S01]  /*4e20*/  @!P2 R2UR UR5, R2 ;  /* 0x000000000205a2ca */ /* 0x000fe200000e0000 */
[----:B------:R-:W-:Y:S01]  /*4e30*/  @!P2 IMAD.X R0, RZ, RZ, R13, P1 ;  /* 0x000000ffff00a224 */ /* 0x000fe200008e060d */
[----:B------:R-:W-:Y:S02]  /*4e40*/  @!UP0 UIADD3 UR10, UPT, UPT, UR7, 0x20, URZ ;  /* 0x00000020070a8890 */ /* 0x000fe4000fffe0ff */
[----:B------:R-:W-:Y:S03]  /*4e50*/  @!UP0 UIADD3 UR8, UPT, UPT, UR20, 0x1200, URZ ;  /* 0x0000120014088890 */ /* 0x000fe6000fffe0ff */
[----:B------:R-:W-:Y:S01]  /*4e60*/  @!UP0 UPRMT UR6, UR4, 0x5410, URZ ;  /* 0x0000541004068896 */ /* 0x000fe200080000ff */
[----:B------:R-:W-:Y:S01]  /*4e70*/  @!P2 R2UR UR4, R0 ;  /* 0x000000000004a2ca */ /* 0x000fe200000e0000 */
[----:B------:R-:W-:Y:S01]  /*4e80*/  VOTEU.ALL UP0, P2 ;  /* 0x0000000000ff7886 */ /* 0x000fe20001000000 */
[----:B------:R-:W-:Y:S03]  /*4e90*/  @!P2 IMAD.MOV.U32 R0, RZ, RZ, 0x1000 ;  /* 0x00001000ff00a424 */ /* 0x000fe600078e00ff */
[----:B------:R-:W-:Y:S01]  /*4ea0*/  IMAD.U32 R14, RZ, RZ, UR5 ;  /* 0x00000005ff0e7e24 */ /* 0x000fe2000f8e00ff */
[----:B------:R-:W-:Y:S07]  /*4eb0*/  @!UP0 UMOV UR9, UR36 ;  /* 0x0000002400098c82 */ /* 0x000fee0008000000 */
        /* <DEDUP_REMOVED lines=11> */
.L_x_166:
[----:B------:R-:W-:Y:S01]  /*4f70*/  @!P2 R2UR UR4, R0 ;  /* 0x000000000004a2ca */ /* 0x000fe200000e0000 */
[----:B------:R-:W-:Y:S01]  /*4f80*/  VOTEU.ALL UP0, P2 ;  /* 0x0000000000ff7886 */ /* 0x000fe20001000000 */
[----:B-1----:R-:W-:Y:S02]  /*4f90*/  @!P2 IADD3 R2, P1, PT, R12, 0x680, RZ ;  /* 0x000006800c02a810 */ /* 0x002fe40007f3e0ff */
[----:B------:R-:W-:Y:S02]  /*4fa0*/  @P0 SHF.R.U32.HI R4, RZ, 0x10, R5 ;  /* 0x00000010ff040819 */ /* 0x000fe40000011605 */
[----:B------:R-:W-:Y:S01]  /*4fb0*/  @!P2 R2UR UR5, R2 ;  /* 0x000000000205a2ca */ /* 0x000fe200000e0000 */
[----:B------:R-:W-:Y:S01]  /*4fc0*/  @!P2 IMAD.X R0, RZ, RZ, R13, P1 ;  /* 0x000000ffff00a224 */ /* 0x000fe200008e060d */
[----:B------:R-:W-:Y:S01]  /*4fd0*/  @!UP0 UIADD3 UR10, UPT, UPT, UR7, 0x40, URZ ;  /* 0x00000040070a8890 */ /* 0x000fe2000fffe0ff */
[----:B------:R-:W-:Y:S01]  /*4fe0*/  @P0 R2UR UR52, R4 ;  /* 0x00000000043402ca */ /* 0x000fe200000e0000 */
        /* <DEDUP_REMOVED lines=14> */
[----:B------:R-:W2:Y:S02]  /*50d0*/  SYNCS.PHASECHK.TRANS64.TRYWAIT P1, [UR20+0xb8], R8 ;  /* 0x0000b808ff0075a7 */ /* 0x000ea40008021114 */
[----:B-12---:R-:W-:Y:S05]  /*50e0*/  @!P1 BRA `(.L_x_73) ;  /* 0x0000004000cc9947 */ /* 0x006fea0003800000 */
.L_x_168:
[----:B-1----:R-:W-:Y:S01]  /*50f0*/  @!P2 IMAD.MOV.U32 R0, RZ, 0x20, RZ ;  /* 0x00000020ff00a824 */ /* 0x002fe200078e00ff */
[----:B------:R-:W-:Y:S01]  /*5100*/  @!P2 IADD3 R2, P0, PT, R12, 0x680, RZ ;  /* 0x000006800c02a810 */ /* 0x000fe20007f1e0ff */
[----:B------:R-:W-:Y:S01]  /*5110*/  VOTEU.ALL UP0, P2 ;  /* 0x0000000000ff7886 */ /* 0x000fe20001000000 */
[----:B------:R-:W-:Y:S01]  /*5120*/  LOP3.LUT R10, R10, 0x1, RZ, 0x3c, !PT ;  /* 0x000000010a0a7812 */ /* 0x000fe200078e3cff */
[----:B------:R-:W-:Y:S01]  /*5130*/  @!P2 IMAD.MOV.U32 R0, RZ, 0x400, R0 ;  /* 0x00000400ff00a824 */ /* 0x000fe200078e0000 */
[----:B------:R-:W-:Y:S01]  /*5140*/  @!P2 R2UR UR5, R2 ;  /* 0x000000000205a2ca */ /* 0x000fe200000e0000 */
[----:B------:R-:W-:Y:S01]  /*5150*/  UIADD3 UR24, UPT, UPT, UR15, UR46, URZ ;  /* 0x0000002e0f187290 */ /* 0x000fe2000fffe0ff */
[----:B------:R-:W-:Y:S01]  /*5160*/  LOP3.LUT R9, R9, 0x1, RZ, 0x3c, !PT ;  /* 0x0000000109097812 */ /* 0x000fe200078e3cff */
[----:B------:R-:W-:Y:S01]  /*5170*/  @!UP0 UIADD3 UR8, UPT, UPT, UR20, 0x3200, URZ ;  /* 0x0000320014088890 */ /* 0x000fe2000fffe0ff */
[----:B------:R-:W-:Y:S01]  /*5180*/  @!P2 R2UR UR4, R0 ;  /* 0x000000000004a2ca */ /* 0x000fe200000e0000 */
[----:B------:R-:W-:Y:S01]  /*5190*/  @!P2 IMAD.X R0, RZ, RZ, R13, P0 ;  /* 0x000000ffff00a224 */ /* 0x000fe200000e060d */
[----:B------:R-:W-:Y:S02]  /*51a0*/  @!UP0 UIADD3 UR10, UPT, UPT, UR7, 0x60, URZ ;  /* 0x00000060070a8890 */ /* 0x000fe4000fffe0ff */
[----:B------:R-:W-:Y:S02]  /*51b0*/  @!UP0 UIADD3 UR9, UPT, UPT, UR20, 0x98, URZ ;  /* 0x0000009814098890 */ /* 0x000fe4000fffe0ff */
[----:B------:R-:W-:Y:S02]  /*51c0*/  UIADD3 UR51, UPT, UPT, UR16, UR45, URZ ;  /* 0x0000002d10337290 */ /* 0x000fe4000fffe0ff */
[----:B------:R-:W-:Y:S01]  /*51d0*/  UPLOP3.LUT UP4, UPT, UPT, UPT, UPT, 0x80, 0x8 ;  /* 0x000000000008789c */ /* 0x000fe20003f8f070 */
[----:B------:R-:W-:Y:S04]  /*51e0*/  IMAD.U32 R4, RZ, RZ, UR5 ;  /* 0x00000005ff047e24 */ /* 0x000fe8000f8e00ff */
[----:B------:R-:W-:Y:S01]  /*51f0*/  @!UP0 UPRMT UR6, UR4, 0x5410, URZ ;  /* 0x0000541004068896 */ /* 0x000fe200080000ff */
[----:B------:R-:W-:Y:S01]  /*5200*/  @!P2 R2UR UR4, R0 ;  /* 0x000000000004a2ca */ /* 0x000fe200000e0000 */
[----:B------:R-:W-:Y:S11]  /*5210*/  VOTEU.ALL UP0, P2 ;  /* 0x0000000000ff7886 */ /* 0x000ff60001000000 */
[----:B------:R-:W-:Y:S01]  /*5220*/  @!UPT UIADD3 URZ, UPT, UPT, URZ, URZ, URZ ;  /* 0x000000fffffff290 */ /* 0x000fe2000fffe0ff */
[----:B------:R-:W-:Y:S01]  /*5230*/  IMAD.U32 R5, RZ, RZ, UR4 ;  /* 0x00000004ff057e24 */ /* 0x000fe2000f8e00ff */
[----:B------:R-:W-:Y:S04]  /*5240*/  @!P2 R2UR UR4, R4 ;  /* 0x000000000404a2ca */ /* 0x000fe800000e0000 */
[----:B------:R-:W-:Y:S11]  /*5250*/  @!P2 R2UR UR5, R5 ;  /* 0x000000000505a2ca */ /* 0x000ff600000e0000 */
[----:B------:R-:W-:Y:S02]  /*5260*/  @!UPT UIADD3 URZ, UPT, UPT, URZ, URZ, URZ ;  /* 0x000000fffffff290 */ /* 0x000fe4000fffe0ff */
[----:B------:R1:W-:Y:S01]  /*5270*/  @!UP0 UTMALDG.5D.IM2COL [UR8], [UR4], UR6 ;  /* 0x00000008040083b4 */ /* 0x0003e20008060006 */
[----:B------:R1:W-:Y:S01]  /*5280*/  @!P2 SYNCS.ARRIVE.TRANS64.RED.A0TR RZ, [UR20+0x98], R3 ;  /* 0x00009803ffffa9a7 */ /* 0x0003e20008300414 */
[----:B------:R-:W-:Y:S01]  /*5290*/  SYNCS.ARRIVE.TRANS64.RED.A1T0 RZ, [UR48], RZ ;  /* 0x000000ffffff79a7 */ /* 0x000fe20008100430 */
[----:B------:R-:W-:Y:S05]  /*52a0*/  BRA.U UP2, `(.L_x_74) ;  /* 0xfffffff1021c7547 */ /* 0x000fea000b83ffff */
[----:B------:R-:W-:-:S04]  /*52b0*/  SHF.L.U32 R2, R10, 0x1f, RZ ;  /* 0x0000001f0a027819 */ /* 0x000fc800000006ff */
[----:B------:R-:W2:Y:S02]  /*52c0*/  SYNCS.PHASECHK.TRANS64.TRYWAIT P0, [UR20+0xa0], R2 ;  /* 0x0000a002ff0075a7 */ /* 0x000ea40008001114 */
[----:B--2---:R-:W-:Y:S05]  /*52d0*/  @!P0 BRA `(.L_x_75) ;  /* 0x0000004000688947 */ /* 0x004fea0003800000 */
.L_x_170:
[----:B------:R-:W3:Y:S02]  /*52e0*/  SYNCS.PHASECHK.TRANS64.TRYWAIT P0, [UR20+0xa8], R2 ;  /* 0x0000a802ff0075a7 */ /* 0x000ee40008001114 */
[----:B---3--:R-:W-:Y:S05]  /*52f0*/  @!P0 BRA `(.L_x_76) ;  /* 0x0000004000788947 */ /* 0x008fea0003800000 */
.L_x_172:
[----:B------:R-:W3:Y:S02]  /*5300*/  SYNCS.PHASECHK.TRANS64.TRYWAIT P0, [UR20+0xb0], R2 ;  /* 0x0000b002ff0075a7 */ /* 0x000ee40008001114 */
[----:B---3--:R-:W-:Y:S05]  /*5310*/  @!P0 BRA `(.L_x_77) ;  /* 0x0000004000888947 */ /* 0x008fea0003800000 */
.L_x_174:
[----:B--2---:R-:W-:-:S07]  /*5320*/  MOV R0, UR20 ;  /* 0x0000001400007c02 */ /* 0x004fce0008000f00 */
.L_x_78:
[----:B--2---:R-:W-:-:S04]  /*5330*/  SHF.L.U32 R2, R10, 0x1f, RZ ;  /* 0x0000001f0a027819 */ /* 0x004fc800000006ff */
[----:B------:R2:W3:Y:S03]  /*5340*/  SYNCS.PHASECHK.TRANS64.TRYWAIT P0, [R0+URZ+0xb8], R2 ;  /* 0x0000b802000075a7 */ /* 0x0004e600080011ff */
[----:B---3--:R-:W-:Y:S05]  /*5350*/  @!P0 NANOSLEEP.SYNCS 0x989680 ;  /* 0x009896800000895d */ /* 0x008fea0003900000 */
[----:B------:R-:W3:Y:S02]  /*5360*/  @!P0 SYNCS.PHASECHK.TRANS64 P0, [R0+URZ+0xb8], R2 ;  /* 0x0000b802000085a7 */ /* 0x000ee400080010ff */
[----:B-1-3--:R-:W-:Y:S05]  /*5370*/  @P0 EXIT ;  /* 0x000000000000094d */ /* 0x00afea0003800000 */
[----:B------:R-:W-:Y:S05]  /*5380*/  BRA `(.L_x_78) ;  /* 0xfffffffc00e87947 */ /* 0x000fea000383ffff */
.L_x_63:
[----:B------:R-:W-:-:S06]  /*5390*/  UISETP.GE.AND UP0, UPT, UR18, 0x4, UPT ;  /* 0x000000041200788c */ /* 0x000fcc000bf06270 */
[----:B------:R-:W-:-:S13]  /*53a0*/  PLOP3.LUT P0, PT, PT, PT, UP0, 0x80, 0x8 ;  /* 0x000000000008781c */ /* 0x000fda0003f0f008 */
[----:B-1----:R-:W-:Y:S05]  /*53b0*/  @!P0 EXIT ;  /* 0x000000000000894d */ /* 0x002fea0003800000 */
[----:B------:R-:W1:Y:S08]  /*53c0*/  S2UR UR4, SR_CgaCtaId ;  /* 0x00000000000479c3 */ /* 0x000e700000008800 */
[----:B------:R-:W-:Y:S01]  /*53d0*/  BAR.SYNC.DEFER_BLOCKING 0x6, 0xa0 ;  /* 0x0182800000007b1d */ /* 0x000fe20000010000 */
[C---:B------:R-:W-:Y:S01]  /*53e0*/  IMAD.SHL.U32 R4, R50.reuse, 0x20, RZ ;  /* 0x0000002032047824 */ /* 0x040fe200078e00ff */
[----:B------:R-:W-:Y:S01]  /*53f0*/  SHF.R.U32.HI R5, RZ, 0x1, R50 ;  /* 0x00000001ff057819 */ /* 0x000fe20000011632 */
[C---:B------:R-:W-:Y:S01]  /*5400*/  IMAD.SHL.U32 R49, R50.reuse, 0x10, RZ ;  /* 0x0000001032317824 */ /* 0x040fe200078e00ff */
[C---:B------:R-:W-:Y:S01]  /*5410*/  LOP3.LUT P0, RZ, R50.reuse, 0x4, RZ, 0xc0, !PT ;  /* 0x0000000432ff7812 */ /* 0x040fe2000780c0ff */
[----:B------:R-:W-:Y:S01]  /*5420*/  IMAD.U32 R23, R50, 0x10000, RZ ;  /* 0x0001000032177824 */ /* 0x000fe200078e00ff */
[----:B------:R-:W-:-:S02]  /*5430*/  UMOV UR49, 0x400 ;  /* 0x0000040000317882 */ /* 0x000fc40000000000 */
[----:B------:R-:W2:Y:S01]  /*5440*/  LDC.64 R42, c[0x0][0x9b0] ;  /* 0x00026c00ff2a7b82 */ /* 0x000ea20000000a00 */
[----:B------:R-:W-:Y:S01]  /*5450*/  LOP3.LUT R0, R4, 0xc0, RZ, 0xc0, !PT ;  /* 0x000000c004007812 */ /* 0x000fe200078ec0ff */
[----:B------:R-:W-:Y:S01]  /*5460*/  IMAD.MOV.U32 R61, RZ, RZ, 0x20 ;  /* 0x00000020ff3d7424 */ /* 0x000fe200078e00ff */
[----:B------:R-:W-:Y:S01]  /*5470*/  LOP3.LUT R49, R49, 0x600, RZ, 0xc0, !PT ;  /* 0x0000060031317812 */ /* 0x000fe200078ec0ff */
[----:B------:R-:W-:Y:S01]  /*5480*/  IMAD.MOV.U32 R48, RZ, RZ, 0x1 ;  /* 0x00000001ff307424 */ /* 0x000fe200078e00ff */
[----:B------:R-:W-:Y:S01]  /*5490*/  LOP3.LUT R5, R0, 0x8, R5, 0xf8, !PT ;  /* 0x0000000800057812 */ /* 0x000fe200078ef805 */
[C---:B------:R-:W-:Y:S01]  /*54a0*/  IMAD.SHL.U32 R0, R50.reuse, 0x4, RZ ;  /* 0x0000000432007824 */ /* 0x040fe200078e00ff */
[----:B------:R-:W-:Y:S01]  /*54b0*/  LOP3.LUT R49, R49, 0x20, R4, 0xf8, !PT ;  /* 0x0000002031317812 */ /* 0x000fe200078ef804 */
[----:B------:R-:W3:Y:S01]  /*54c0*/  LDC.64 R40, c[0x0][0x9a8] ;  /* 0x00026a00ff287b82 */ /* 0x000ee20000000a00 */
[----:B------:R-:W-:Y:S01]  /*54d0*/  LOP3.LUT R50, R50, 0x60, RZ, 0xc0, !PT ;  /* 0x0000006032327812 */ /* 0x000fe200078ec0ff */
[----:B------:R-:W-:Y:S01]  /*54e0*/  IMAD.MOV.U32 R22, RZ, RZ, RZ ;  /* 0x000000ffff167224 */ /* 0x000fe200078e00ff */
[----:B------:R-:W-:-:S02]  /*54f0*/  LOP3.LUT R0, R5, 0x18, R0, 0x78, !PT ;  /* 0x0000001805007812 */ /* 0x000fc400078e7800 */
[----:B------:R-:W-:Y:S02]  /*5500*/  CS2R R46, SRZ ;  /* 0x00000000002e7805 */ /* 0x000fe4000001ff00 */
[----:B------:R-:W-:Y:S01]  /*5510*/  LOP3.LUT R49, R49, 0x100, R4, 0xf8, !PT ;  /* 0x0000010031317812 */ /* 0x000fe200078ef804 */
[----:B------:R-:W4:Y:S01]  /*5520*/  LDCU UR61, c[0x0][0x370] ;  /* 0x00006e00ff3d77ac */ /* 0x000f220008000800 */
[----:B------:R-:W-:Y:S02]  /*5530*/  LOP3.LUT R23, R23, 0x600000, RZ, 0xc0, !PT ;  /* 0x0060000017177812 */ /* 0x000fe400078ec0ff */
[----:B------:R-:W-:Y:S01]  /*5540*/  LOP3.LUT R49, R49, R0, RZ, 0xfc, !PT ;  /* 0x0000000031317212 */ /* 0x000fe200078efcff */
[----:B-1----:R-:W-:Y:S01]  /*5550*/  ULEA UR49, UR4, UR49, 0x18 ;  /* 0x0000003104317291 */ /* 0x002fe2000f8ec0ff */
[----:B------:R-:W-:Y:S01]  /*5560*/  SEL R61, R61, 0xffffffe0, !P0 ;  /* 0xffffffe03d3d7807 */ /* 0x000fe20004000000 */
[----:B------:R-:W1:Y:S01]  /*5570*/  LDCU.64 UR4, c[0x0][0x990] ;  /* 0x00013200ff0477ac */ /* 0x000e620008000a00 */
[----:B------:R-:W2:Y:S06]  /*5580*/  LDCU UR48, c[0x0][0xc0c] ;  /* 0x00018180ff3077ac */ /* 0x000eac0008000800 */
[----:B------:R-:W4:Y:S01]  /*5590*/  LDS R2, [UR49+0x120] ;  /* 0x00012031ff027984 */ /* 0x000f220008000800 */
[----:B------:R-:W2:Y:S01]  /*55a0*/  LDCU UR38, c[0x0][0xc30] ;  /* 0x00018600ff2677ac */ /* 0x000ea20008000800 */
[----:B------:R-:W2:Y:S01]  /*55b0*/  LDCU.64 UR54, c[0x0][0x988] ;  /* 0x00013100ff3677ac */ /* 0x000ea20008000a00 */
[----:B------:R-:W2:Y:S01]  /*55c0*/  LDCU.64 UR46, c[0x0][0xc28] ;  /* 0x00018500ff2e77ac */ /* 0x000ea20008000a00 */
[----:B-1----:R-:W-:-:S02]  /*55d0*/  IMAD.U32 R54, RZ, RZ, UR4 ;  /* 0x00000004ff367e24 */ /* 0x002fc4000f8e00ff */
[----:B------:R-:W-:Y:S01]  /*55e0*/  IMAD.U32 R53, RZ, RZ, UR5 ;  /* 0x00000005ff357e24 */ /* 0x000fe2000f8e00ff */
[----:B------:R-:W1:Y:S01]  /*55f0*/  LDCU.128 UR4, c[0x0][0xb80] ;  /* 0x00017000ff0477ac */ /* 0x000e620008000c00 */
[----:B------:R-:W2:Y:S01]  /*5600*/  LDCU.128 UR56, c[0x0][0xc10] ;  /* 0x00018200ff3877ac */ /* 0x000ea20008000c00 */
[----:B------:R-:W2:Y:S01]  /*5610*/  LDCU UR60, c[0x0][0x374] ;  /* 0x00006e80ff3c77ac */ /* 0x000ea20008000800 */
[----:B------:R-:W-:Y:S01]  /*5620*/  UMOV UR53, URZ ;  /* 0x000000ff00357c82 */ /* 0x000fe20008000000 */
[----:B------:R-:W-:Y:S01]  /*5630*/  UMOV UR50, URZ ;  /* 0x000000ff00327c82 */ /* 0x000fe20008000000 */
[----:B-1----:R-:W-:Y:S01]  /*5640*/  IMAD.U32 R58, RZ, RZ, UR4 ;  /* 0x00000004ff3a7e24 */ /* 0x002fe2000f8e00ff */
[----:B------:R-:W-:Y:S01]  /*5650*/  UIADD3 UR4, UPT, UPT, UR49, 0x200, URZ ;  /* 0x0000020031047890 */ /* 0x000fe2000fffe0ff */
[----:B------:R-:W-:Y:S02]  /*5660*/  IMAD.U32 R57, RZ, RZ, UR5 ;  /* 0x00000005ff397e24 */ /* 0x000fe4000f8e00ff */
[----:B------:R-:W-:-:S02]  /*5670*/  IMAD.U32 R56, RZ, RZ, UR6 ;  /* 0x00000006ff387e24 */ /* 0x000fc4000f8e00ff */
[----:B------:R-:W-:Y:S02]  /*5680*/  IMAD.U32 R55, RZ, RZ, UR7 ;  /* 0x00000007ff377e24 */ /* 0x000fe4000f8e00ff */
[C---:B----4-:R-:W-:Y:S01]  /*5690*/  VIADD R3, R2.reuse, 0x80 ;  /* 0x0000008002037836 */ /* 0x050fe20000000000 */
[----:B------:R-:W-:Y:S01]  /*56a0*/  LOP3.LUT R2, R2, 0xffff, RZ, 0xc0, !PT ;  /* 0x0000ffff02027812 */ /* 0x000fe200078ec0ff */
[----:B------:R-:W-:-:S03]  /*56b0*/  IMAD.U32 R60, RZ, RZ, UR4 ;  /* 0x00000004ff3c7e24 */ /* 0x000fc6000f8e00ff */
[----:B------:R-:W-:-:S05]  /*56c0*/  LOP3.LUT R3, R3, 0xffff, RZ, 0xc0, !PT ;  /* 0x0000ffff03037812 */ /* 0x000fca00078ec0ff */
[----:B--23--:R1:W-:Y:S02]  /*56d0*/  STL.64 [R1], R2 ;  /* 0x0000000201007387 */ /* 0x00c3e40000100a00 */
.L_x_122:
[----:B-1----:R-:W-:Y:S04]  /*56e0*/  SHF.L.U32 R2, R46, 0x1f, RZ ;  /* 0x0000001f2e027819 */ /* 0x002fe800000006ff */
[----:B------:R-:W1:Y:S02]  /*56f0*/  SYNCS.PHASECHK.TRANS64.TRYWAIT P0, [UR49+0xd0], R2 ;  /* 0x0000d002ff0075a7 */ /* 0x000e640008001131 */
[----:B-12---:R-:W-:Y:S05]  /*5700*/  @!P0 BRA `(.L_x_79) ;  /* 0x0000003c00a48947 */ /* 0x006fea0003800000 */
.L_x_176:
[----:B------:R-:W2:Y:S01]  /*5710*/  LDS.128 R4, [UR49+0x110] ;  /* 0x00011031ff047984 */ /* 0x000ea20008000c00 */
[----:B------:R-:W-:Y:S01]  /*5720*/  UIADD3 UR4, UPT, UPT, UR49, 0xd8, URZ ;  /* 0x000000d831047890 */ /* 0x000fe2000fffe0ff */
[----:B-1----:R-:W-:Y:S01]  /*5730*/  IMAD R2, R22, 0x4, R1 ;  /* 0x0000000416027824 */ /* 0x002fe200078e0201 */
[----:B------:R-:W-:Y:S01]  /*5740*/  UISETP.GE.AND UP0, UPT, UR39, 0x1, UPT ;  /* 0x000000012700788c */ /* 0x000fe2000bf06270 */
[----:B------:R-:W-:Y:S01]  /*5750*/  @!PT LDS RZ, [RZ] ;  /* 0x00000000fffff984 */ /* 0x000fe20000000800 */
[----:B------:R-:W-:Y:S01]  /*5760*/  @!PT LDS RZ, [RZ] ;  /* 0x00000000fffff984 */ /* 0x000fe20000000800 */
[----:B------:R-:W-:Y:S01]  /*5770*/  @!PT LDS RZ, [RZ] ;  /* 0x00000000fffff984 */ /* 0x000fe20000000800 */
[----:B------:R-:W-:Y:S01]  /*5780*/  @!PT LDS RZ, [RZ] ;  /* 0x00000000fffff984 */ /* 0x000fe20000000800 */
[----:B------:R1:W-:Y:S06]  /*5790*/  MEMBAR.ALL.CTA ;  /* 0x0000000000007992 */ /* 0x0003ec0000008000 */
[----:B-1----:R-:W1:Y:S01]  /*57a0*/  FENCE.VIEW.ASYNC.S ;  /* 0x00000000000073c6 */ /* 0x002e620000000000 */
[----:B------:R-:W-:Y:S09]  /*57b0*/  UPRMT UR4, URZ, 0x654, UR4 ;  /* 0x00000654ff047896 */ /* 0x000ff20008000004 */
[----:B-1----:R-:W-:Y:S01]  /*57c0*/  SYNCS.ARRIVE.TRANS64.RED.A1T0 RZ, [UR4], RZ ;  /* 0x000000ffffff79a7 */ /* 0x002fe20008100404 */
[----:B------:R-:W5:Y:S01]  /*57d0*/  LDL R2, [R2] ;  /* 0x0000000002027983 */ /* 0x000f620000100800 */
[----:B--2---:R-:W-:Y:S11]  /*57e0*/  LOP3.LUT P0, RZ, R6, 0x1, RZ, 0xc0, !PT ;  /* 0x0000000106ff7812 */ /* 0x004ff6000780c0ff */
[----:B------:R-:W-:Y:S02]  /*57f0*/  @!UPT UIADD3 URZ, UPT, UPT, URZ, URZ, URZ ;  /* 0x000000fffffff290 */ /* 0x000fe4000fffe0ff */
[----:B------:R-:W-:Y:S01]  /*5800*/  VOTEU.ANY UP1, P0 ;  /* 0x0000000000ff7886 */ /* 0x000fe20000020100 */
[----:B------:R-:W-:Y:S01]  /*5810*/  PLOP3.LUT P0, PT, PT, PT, UP1, 0x80, 0x8 ;  /* 0x000000000008781c */ /* 0x000fe20003f0f018 */
[----:B------:R-:W-:Y:S11]  /*5820*/  UP2UR UR62, UPR, URZ, 0x2 ;  /* 0x00000002ff3e7883 */ /* 0x000ff60008000000 */
[----:B------:R-:W-:Y:S01]  /*5830*/  @!UPT UIADD3 URZ, UPT, UPT, URZ, URZ, URZ ;  /* 0x000000fffffff290 */ /* 0x000fe2000fffe0ff */
[----:B------:R-:W-:Y:S02]  /*5840*/  @P0 MOV R3, R4 ;  /* 0x0000000400030202 */ /* 0x000fe40000000f00 */
[----:B------:R-:W-:Y:S02]  /*5850*/  @P0 LOP3.LUT R0, R5, 0xffff, RZ, 0xc0, !PT ;  /* 0x0000ffff05000812 */ /* 0x000fe400078ec0ff */
[----:B------:R-:W-:Y:S02]  /*5860*/  @P0 R2UR UR5, R3 ;  /* 0x00000000030502ca */ /* 0x000fe400000e0000 */
[----:B------:R-:W-:Y:S11]  /*5870*/  @P0 R2UR UR4, R0 ;  /* 0x00000000000402ca */ /* 0x000ff600000e0000 */
[----:B------:R-:W-:Y:S02]  /*5880*/  @UP1 UMOV UR37, UR5 ;  /* 0x0000000500251c82 */ /* 0x000fe40008000000 */
[----:B------:R-:W-:Y:S01]  /*5890*/  @UP1 UMOV UR36, UR4 ;  /* 0x0000000400241c82 */ /* 0x000fe20008000000 */
[----:B------:R-:W-:Y:S05]  /*58a0*/  BRA.U !UP0, `(.L_x_80) ;  /* 0x0000000108cc7547 */ /* 0x000fea000b800000 */
[----:B------:R-:W1:Y:S01]  /*58b0*/  LDCU UR9, c[0x0][0xc20] ;  /* 0x00018400ff0977ac */ /* 0x000e620008000800 */
[----:B------:R-:W-:Y:S02]  /*58c0*/  UIMAD.WIDE.U32 UR4, UR60, UR59, URZ ;  /* 0x0000003b3c0472a5 */ /* 0x000fe4000f8e00ff */
[----:B------:R-:W-:Y:S02]  /*58d0*/  UIMAD.WIDE.U32 UR6, UR61, UR56, URZ ;  /* 0x000000383d0672a5 */ /* 0x000fe4000f8e00ff */
[----:B------:R-:W-:Y:S02]  /*58e0*/  UIMAD.WIDE.U32 UR10, UR36, UR59, URZ ;  /* 0x0000003b240a72a5 */ /* 0x000fe4000f8e00ff */
[----:B------:R-:W-:Y:S02]  /*58f0*/  UISETP.NE.AND UP0, UPT, UR58, 0x1, UPT ;  /* 0x000000013a00788c */ /* 0x000fe4000bf05270 */
[----:B------:R-:W-:Y:S02]  /*5900*/  UISETP.NE.AND UP1, UPT, UR48, 0x1, UPT ;  /* 0x000000013000788c */ /* 0x000fe4000bf25270 */
[----:B------:R-:W-:Y:S02]  /*5910*/  UISETP.NE.AND UP2, UPT, UR39, 0x1, UPT ;  /* 0x000000012700788c */ /* 0x000fe4000bf45270 */
[----:B------:R-:W-:Y:S01]  /*5920*/  UIMAD.WIDE.U32 UR12, UR37, UR56, URZ ;  /* 0x00000038250c72a5 */ /* 0x000fe2000f8e00ff */
[----:B------:R-:W-:Y:S01]  /*5930*/  UMOV UR4, UR5 ;  /* 0x0000000500047c82 */ /* 0x000fe20008000000 */
[----:B------:R-:W-:Y:S01]  /*5940*/  UMOV UR6, UR11 ;  /* 0x0000000b00067c82 */ /* 0x000fe20008000000 */
[----:B-1----:R-:W-:Y:S03]  /*5950*/  USHF.R.U32.HI UR8, URZ, UR9, UR4 ;  /* 0x00000009ff087299 */ /* 0x002fe60008011604 */
[----:B------:R-:W-:Y:S02]  /*5960*/  UMOV UR4, UR7 ;  /* 0x0000000700047c82 */ /* 0x000fe40008000000 */
[----:B------:R-:W-:Y:S02]  /*5970*/  USHF.R.U32.HI UR5, URZ, UR57, UR4 ;  /* 0x00000039ff057299 */ /* 0x000fe40008011604 */
[----:B------:R-:W-:Y:S02]  /*5980*/  USEL UR4, UR60, UR8, !UP0 ;  /* 0x000000083c047287 */ /* 0x000fe4000c000000 */
[----:B------:R-:W-:Y:S02]  /*5990*/  USHF.R.U32.HI UR8, URZ, UR9, UR6 ;  /* 0x00000009ff087299 */ /* 0x000fe40008011606 */
[----:B------:R-:W-:Y:S02]  /*59a0*/  UIMAD.WIDE.U32 UR6, UR4, UR46, URZ ;  /* 0x0000002e040672a5 */ /* 0x000fe4000f8e00ff */
[----:B------:R-:W-:Y:S02]  /*59b0*/  USEL UR9, UR61, UR5, !UP1 ;  /* 0x000000053d097287 */ /* 0x000fe4000c800000 */
[----:B------:R-:W-:Y:S02]  /*59c0*/  USEL UR8, UR36, UR8, !UP0 ;  /* 0x0000000824087287 */ /* 0x000fe4000c000000 */
[----:B------:R-:W-:Y:S01]  /*59d0*/  UIMAD.WIDE.U32 UR10, UR9, UR46, URZ ;  /* 0x0000002e090a72a5 */ /* 0x000fe2000f8e00ff */
[----:B------:R-:W-:Y:S01]  /*59e0*/  UMOV UR6, UR7 ;  /* 0x0000000700067c82 */ /* 0x000fe20008000000 */
[----:B------:R-:W-:Y:S01]  /*59f0*/  UMOV UR5, UR13 ;  /* 0x0000000d00057c82 */ /* 0x000fe20008000000 */
[----:B------:R-:W-:Y:S02]  /*5a00*/  @UP2 USHF.R.U32.HI UR4, URZ, UR47, UR6 ;  /* 0x0000002fff042299 */ /* 0x000fe40008011606 */
[----:B------:R-:W-:Y:S02]  /*5a10*/  USHF.R.U32.HI UR5, URZ, UR57, UR5 ;  /* 0x00000039ff057299 */ /* 0x000fe40008011605 */
[----:B------:R-:W-:Y:S02]  /*5a20*/  UIMAD UR4, UR39, UR4, URZ ;  /* 0x00000004270472a4 */ /* 0x000fe4000f8e02ff */
[----:B------:R-:W-:Y:S02]  /*5a30*/  USEL UR5, UR37, UR5, !UP1 ;  /* 0x0000000525057287 */ /* 0x000fe4000c800000 */
[----:B------:R-:W-:Y:S01]  /*5a40*/  UISETP.GE.AND UP0, UPT, UR8, UR4, UPT ;  /* 0x000000040800728c */ /* 0x000fe2000bf06270 */
[----:B------:R-:W-:Y:S01]  /*5a50*/  UMOV UR6, UR11 ;  /* 0x0000000b00067c82 */ /* 0x000fe20008000000 */
[----:B------:R-:W-:Y:S02]  /*5a60*/  UIMAD.WIDE.U32 UR10, UR8, UR46, URZ ;  /* 0x0000002e080a72a5 */ /* 0x000fe4000f8e00ff */
[----:B------:R-:W-:Y:S04]  /*5a70*/  @UP2 USHF.R.U32.HI UR9, URZ, UR47, UR6 ;  /* 0x0000002fff092299 */ /* 0x000fe80008011606 */
[----:B------:R-:W-:Y:S01]  /*5a80*/  UIMAD UR6, UR39, UR9, URZ ;  /* 0x00000009270672a4 */ /* 0x000fe2000f8e02ff */
[----:B------:R-:W-:Y:S03]  /*5a90*/  UMOV UR4, UR11 ;  /* 0x0000000b00047c82 */ /* 0x000fe60008000000 */
[----:B------:R-:W-:Y:S02]  /*5aa0*/  UISETP.GE.OR UP0, UPT, UR5, UR6, UP0 ;  /* 0x000000060500728c */ /* 0x000fe40008706670 */
[----:B------:R-:W-:Y:S02]  /*5ab0*/  USHF.R.U32.HI UR4, URZ, UR47, UR4 ;  /* 0x0000002fff047299 */ /* 0x000fe40008011604 */
[----:B------:R-:W-:Y:S02]  /*5ac0*/  UIMAD.WIDE.U32 UR6, UR5, UR46, URZ ;  /* 0x0000002e050672a5 */ /* 0x000fe4000f8e00ff */
[----:B------:R-:W-:Y:S02]  /*5ad0*/  USEL UR11, UR8, UR4, !UP2 ;  /* 0x00000004080b7287 */ /* 0x000fe4000d000000 */
[----:B------:R-:W-:Y:S02]  /*5ae0*/  UIADD3 UR6, UPT, UPT, -UR5, URZ, URZ ;  /* 0x000000ff05067290 */ /* 0x000fe4000fffe1ff */
[----:B------:R-:W-:Y:S02]  /*5af0*/  UIADD3 UR10, UPT, UPT, -UR11, URZ, URZ ;  /* 0x000000ff0b0a7290 */ /* 0x000fe4000fffe1ff */
[----:B------:R-:W-:Y:S02]  /*5b00*/  UIMAD UR6, UR48, UR6, UR37 ;  /* 0x00000006300672a4 */ /* 0x000fe4000f8e0225 */
[----:B------:R-:W-:Y:S01]  /*5b10*/  UIMAD UR10, UR39, UR10, UR8 ;  /* 0x0000000a270a72a4 */ /* 0x000fe2000f8e0208 */
[----:B------:R-:W-:Y:S01]  /*5b20*/  @!UP0 UMOV UR4, UR7 ;  /* 0x0000000700048c82 */ /* 0x000fe20008000000 */
[----:B------:R-:W-:Y:S02]  /*5b30*/  UIADD3 UR7, UPT, UPT, -UR8, URZ, URZ ;  /* 0x000000ff08077290 */ /* 0x000fe4000fffe1ff */
[----:B------:R-:W-:Y:S04]  /*5b40*/  @!UP0 USHF.R.U32.HI UR4, URZ, UR47, UR4 ;  /* 0x0000002fff048299 */ /* 0x000fe80008011604 */
[----:B------:R-:W-:Y:S04]  /*5b50*/  @!UP0 USEL UR4, UR5, UR4, !UP2 ;  /* 0x0000000405048287 */ /* 0x000fe8000d000000 */
[----:B------:R-:W-:Y:S02]  /*5b60*/  @!UP0 UIMAD UR9, UR9, UR10, UR4 ;  /* 0x0000000a090982a4 */ /* 0x000fe4000f8e0204 */
[----:B------:R-:W-:Y:S02]  /*5b70*/  @!UP0 UIADD3 UR10, UPT, UPT, UR11, -UR4, URZ ;  /* 0x800000040b0a8290 */ /* 0x000fe4000fffe0ff */
[----:B------:R-:W-:Y:S02]  /*5b80*/  UIMAD UR4, UR58, UR7, UR36 ;  /* 0x000000073a0472a4 */ /* 0x000fe4000f8e0224 */
[----:B------:R-:W-:Y:S03]  /*5b90*/  @!UP0 UIMAD UR8, UR10, UR39, UR5 ;  /* 0x000000270a0882a4 */ /* 0x000fe6000f8e0205 */
[----:B------:R-:W-:Y:S02]  /*5ba0*/  @!UP0 UMOV UR5, UR9 ;  /* 0x0000000900058c82 */ /* 0x000fe40008000000 */
[----:B------:R-:W-:Y:S02]  /*5bb0*/  UIMAD UR37, UR5, UR48, UR6 ;  /* 0x00000030052572a4 */ /* 0x000fe4000f8e0206 */
[----:B------:R-:W-:Y:S11]  /*5bc0*/  UIMAD UR36, UR8, UR58, UR4 ;  /* 0x0000003a082472a4 */ /* 0x000ff6000f8e0204 */
[----:B------:R-:W-:Y:S01]  /*5bd0*/  @!UPT UIADD3 URZ, UPT, UPT, URZ, URZ, URZ ;  /* 0x000000fffffff290 */ /* 0x000fe2000fffe0ff */
.L_x_80:
[----:B------:R-:W-:Y:S01]  /*5be0*/  UISETP.NE.AND UP0, UPT, UR38, 0x1, UPT ;  /* 0x000000012600788c */ /* 0x000fe2000bf05270 */
[----:B------:R-:W-:Y:S01]  /*5bf0*/  @P0 SHF.R.U32.HI R4, RZ, 0x10, R5 ;  /* 0x00000010ff040819 */ /* 0x000fe20000011605 */
[----:B------:R-:W-:Y:S01]  /*5c00*/  USHF.L.U32 UR41, UR24, 0x7, URZ ;  /* 0x0000000718297899 */ /* 0x000fe200080006ff */
[----:B------:R-:W-:Y:S02]  /*5c10*/  BSSY.RECONVERGENT B6, `(.L_x_81) ;  /* 0x0000034000067945 */ /* 0x000fe40003800200 */
[----:B------:R-:W-:Y:S02]  /*5c20*/  @P0 R2UR UR63, R4 ;  /* 0x00000000043f02ca */ /* 0x000fe400000e0000 */
[----:B------:R-:W-:Y:S04]  /*5c30*/  LOP3.LUT P0, RZ, R60, 0x1b0, RZ, 0xc0, !PT ;  /* 0x000001b03cff7812 */ /* 0x000fe8000780c0ff */
[----:B------:R-:W1:Y:S01]  /*5c40*/  @!UP0 LDCU.128 UR12, c[0x0][0xc10] ;  /* 0x00018200ff0c87ac */ /* 0x000e620008000c00 */
[----:B------:R-:W2:Y:S01]  /*5c50*/  @!UP0 LDCU UR5, c[0x0][0xc0c] ;  /* 0x00018180ff0587ac */ /* 0x000ea20008000800 */
[----:B------:R-:W3:Y:S01]  /*5c60*/  @!UP0 LDCU UR10, c[0x0][0xc20] ;  /* 0x00018400ff0a87ac */ /* 0x000ee20008000800 */
[----:B-1----:R-:W-:Y:S02]  /*5c70*/  UIMAD.WIDE.U32 UR8, UR37, UR12, URZ ;  /* 0x0000000c250872a5 */ /* 0x002fe4000f8e00ff */
[----:B------:R-:W-:Y:S02]  /*5c80*/  UIMAD.WIDE.U32 UR6, UR36, UR15, URZ ;  /* 0x0000000f240672a5 */ /* 0x000fe4000f8e00ff */
[----:B------:R-:W-:Y:S03]  /*5c90*/  @!UP0 UISETP.NE.AND UP1, UPT, UR14, 0x1, UPT ;  /* 0x000000010e00888c */ /* 0x000fe6000bf25270 */
[----:B------:R-:W-:Y:S01]  /*5ca0*/  @!UP0 UMOV UR4, UR9 ;  /* 0x0000000900048c82 */ /* 0x000fe20008000000 */
[----:B--2---:R-:W-:Y:S02]  /*5cb0*/  @!UP0 UISETP.NE.AND UP2, UPT, UR5, 0x1, UPT ;  /* 0x000000010500888c */ /* 0x004fe4000bf45270 */
[----:B------:R-:W-:Y:S01]  /*5cc0*/  @!UP0 USHF.R.U32.HI UR4, URZ, UR13, UR4 ;  /* 0x0000000dff048299 */ /* 0x000fe20008011604 */
[----:B------:R-:W-:Y:S02]  /*5cd0*/  @!UP0 UMOV UR6, UR7 ;  /* 0x0000000700068c82 */ /* 0x000fe40008000000 */
[----:B---3--:R-:W-:Y:S02]  /*5ce0*/  @!UP0 USHF.R.U32.HI UR6, URZ, UR10, UR6 ;  /* 0x0000000aff068299 */ /* 0x008fe40008011606 */
[----:B------:R-:W-:Y:S02]  /*5cf0*/  @!UP0 USEL UR7, UR37, UR4, !UP2 ;  /* 0x0000000425078287 */ /* 0x000fe4000d000000 */
[----:B------:R-:W-:Y:S04]  /*5d00*/  @!UP0 USEL UR6, UR36, UR6, !UP1 ;  /* 0x0000000624068287 */ /* 0x000fe8000c800000 */
[----:B------:R-:W-:Y:S02]  /*5d10*/  @!UP0 UIADD3 UR4, UPT, UPT, -UR7, UR6, URZ ;  /* 0x0000000607048290 */ /* 0x000fe4000fffe1ff */
[----:B------:R-:W-:Y:S02]  /*5d20*/  @!UP0 UIADD3 UR6, UPT, UPT, UR7, -UR6, URZ ;  /* 0x8000000607068290 */ /* 0x000fe4000fffe0ff */
[----:B------:R-:W-:Y:S02]  /*5d30*/  @!UP0 UIMAD UR37, UR4, UR5, UR37 ;  /* 0x00000005042582a4 */ /* 0x000fe4000f8e0225 */
[----:B------:R-:W-:Y:S01]  /*5d40*/  @!UP0 UIMAD UR36, UR6, UR14, UR36 ;  /* 0x0000000e062482a4 */ /* 0x000fe2000f8e0224 */
[----:B------:R-:W-:Y:S11]  /*5d50*/  @!P0 BRA `(.L_x_82) ;  /* 0x00000000007c8947 */ /* 0x000ff60003800000 */
[----:B------:R-:W1:Y:S01]  /*5d60*/  LDCU.64 UR8, c[0x4][0x80] ;  /* 0x01001000ff0877ac */ /* 0x000e620008000a00 */
[----:B------:R-:W-:Y:S01]  /*5d70*/  MOV R16, 0x0 ;  /* 0x0000000000107802 */ /* 0x000fe20000000f00 */
[----:B------:R-:W-:Y:S02]  /*5d80*/  HFMA2 R12, -RZ, RZ, 0, 5.9604644775390625e-08 ;  /* 0x00000001ff0c7431 */ /* 0x000fe400000001ff */
[----:B------:R-:W-:Y:S01]  /*5d90*/  IMAD.MOV.U32 R8, RZ, RZ, 0x70 ;  /* 0x00000070ff087424 */ /* 0x000fe200078e00ff */
[----:B------:R2:W3:Y:S01]  /*5da0*/  LDC.64 R14, c[0x4][R16] ;  /* 0x01000000100e7b82 */ /* 0x0004e20000000a00 */
[----:B------:R-:W4:Y:S01]  /*5db0*/  LDCU.64 UR6, c[0x4][0x88] ;  /* 0x01001100ff0677ac */ /* 0x000f220008000a00 */
[----:B------:R-:W-:Y:S01]  /*5dc0*/  IMAD.MOV.U32 R13, RZ, RZ, RZ ;  /* 0x000000ffff0d7224 */ /* 0x000fe200078e00ff */
[----:B------:R-:W2:Y:S01]  /*5dd0*/  LDCU.64 UR4, c[0x4][0x8] ;  /* 0x01000100ff0477ac */ /* 0x000ea20008000a00 */
[----:B-1----:R-:W-:Y:S01]  /*5de0*/  MOV R5, UR9 ;  /* 0x0000000900057c02 */ /* 0x002fe20008000f00 */
[----:B------:R-:W-:Y:S01]  /*5df0*/  IMAD.U32 R4, RZ, RZ, UR8 ;  /* 0x00000008ff047e24 */ /* 0x000fe2000f8e00ff */
[----:B----4-:R-:W-:Y:S01]  /*5e00*/  MOV R7, UR7 ;  /* 0x0000000700077c02 */ /* 0x010fe20008000f00 */
[----:B------:R-:W-:Y:S01]  /*5e10*/  IMAD.U32 R6, RZ, RZ, UR6 ;  /* 0x00000006ff067e24 */ /* 0x000fe2000f8e00ff */
[----:B--2---:R-:W-:Y:S01]  /*5e20*/  MOV R11, UR5 ;  /* 0x00000005000b7c02 */ /* 0x004fe20008000f00 */
[----:B------:R-:W-:Y:S02]  /*5e30*/  IMAD.U32 R10, RZ, RZ, UR4 ;  /* 0x00000004ff0a7e24 */ /* 0x000fe4000f8e00ff */
[----:B------:R-:W-:Y:S07]  /*5e40*/  LEPC R20, `(.L_x_83) ;  /* 0x000000001014794e */ /* 0x000fee0000000000 */
[----:B---3-5:R-:W-:Y:S05]  /*5e50*/  CALL.ABS.NOINC R14 ;  /* 0x000000000e007343 */ /* 0x028fea0003c00000 */
.L_x_83:
[----:B------:R-:W1:Y:S01]  /*5e60*/  LDCU.64 UR8, c[0x4][0x80] ;  /* 0x01001000ff0877ac */ /* 0x000e620008000a00 */
[----:B------:R-:W2:Y:S01]  /*5e70*/  LDC.64 R16, c[0x4][R16] ;  /* 0x0100000010107b82 */ /* 0x000ea20000000a00 */
[----:B------:R-:W-:Y:S02]  /*5e80*/  HFMA2 R12, -RZ, RZ, 0, 5.9604644775390625e-08 ;  /* 0x00000001ff0c7431 */ /* 0x000fe400000001ff */
[----:B------:R-:W-:Y:S02]  /*5e90*/  IMAD.MOV.U32 R8, RZ, RZ, 0x70 ;  /* 0x00000070ff087424 */ /* 0x000fe400078e00ff */
[----:B------:R-:W-:Y:S01]  /*5ea0*/  IMAD.MOV.U32 R13, RZ, RZ, RZ ;  /* 0x000000ffff0d7224 */ /* 0x000fe200078e00ff */
[----:B------:R-:W3:Y:S01]  /*5eb0*/  LDCU.64 UR6, c[0x4][0x88] ;  /* 0x01001100ff0677ac */ /* 0x000ee20008000a00 */
[----:B------:R-:W4:Y:S01]  /*5ec0*/  LDCU.64 UR4, c[0x4][0x8] ;  /* 0x01000100ff0477ac */ /* 0x000f220008000a00 */
[----:B-1----:R-:W-:Y:S02]  /*5ed0*/  MOV R4, UR8 ;  /* 0x0000000800047c02 */ /* 0x002fe40008000f00 */
[----:B------:R-:W-:Y:S02]  /*5ee0*/  MOV R5, UR9 ;  /* 0x0000000900057c02 */ /* 0x000fe40008000f00 */
[----:B---3--:R-:W-:Y:S01]  /*5ef0*/  MOV R7, UR7 ;  /* 0x0000000700077c02 */ /* 0x008fe20008000f00 */
[----:B------:R-:W-:Y:S01]  /*5f00*/  IMAD.U32 R6, RZ, RZ, UR6 ;  /* 0x00000006ff067e24 */ /* 0x000fe2000f8e00ff */
[----:B----4-:R-:W-:Y:S01]  /*5f10*/  MOV R11, UR5 ;  /* 0x00000005000b7c02 */ /* 0x010fe20008000f00 */
[----:B------:R-:W-:Y:S02]  /*5f20*/  IMAD.U32 R10, RZ, RZ, UR4 ;  /* 0x00000004ff0a7e24 */ /* 0x000fe4000f8e00ff */
[----:B------:R-:W-:Y:S07]  /*5f30*/  LEPC R20, `(.L_x_82) ;  /* 0x000000001014794e */ /* 0x000fee0000000000 */
[----:B--2---:R-:W-:Y:S05]  /*5f40*/  CALL.ABS.NOINC R16 ;  /* 0x0000000010007343 */ /* 0x004fea0003c00000 */
.L_x_82:
[----:B------:R-:W-:Y:S05]  /*5f50*/  BSYNC.RECONVERGENT B6 ;  /* 0x0000000000067941 */ /* 0x000fea0003800200 */
.L_x_81:
[----:B------:R-:W-:Y:S02]  /*5f60*/  R2UR UR6, R59 ;  /* 0x000000003b0672ca */ /* 0x000fe400000e0000 */
[----:B------:R-:W-:Y:S02]  /*5f70*/  R2UR UR5, R54 ;  /* 0x00000000360572ca */ /* 0x000fe400000e0000 */
[----:B------:R-:W-:Y:S02]  /*5f80*/  R2UR UR4, R53 ;  /* 0x00000000350472ca */ /* 0x000fe400000e0000 */
[----:B------:R-:W-:Y:S02]  /*5f90*/  ISETP.NE.U32.AND P4, PT, R42, RZ, PT ;  /* 0x000000ff2a00720c */ /* 0x000fe40003f85070 */
[----:B------:R-:W-:Y:S02]  /*5fa0*/  ISETP.NE.U32.AND P2, PT, RZ, UR54, PT ;  /* 0x00000036ff007c0c */ /* 0x000fe4000bf45070 */
[----:B------:R-:W-:Y:S02]  /*5fb0*/  ISETP.NE.AND.EX P4, PT, R43, RZ, PT, P4 ;  /* 0x000000ff2b00720c */ /* 0x000fe40003f85340 */
[----:B------:R-:W-:Y:S01]  /*5fc0*/  ISETP.NE.AND.EX P2, PT, RZ, UR55, PT, P2 ;  /* 0x00000037ff007c0c */ /* 0x000fe2000bf45320 */
[----:B------:R-:W-:Y:S02]  /*5fd0*/  UISETP.NE.AND UP2, UPT, UR6, URZ, UPT ;  /* 0x000000ff0600728c */ /* 0x000fe4000bf45270 */
[----:B------:R-:W-:Y:S04]  /*5fe0*/  UISETP.NE.U32.AND UP0, UPT, UR5, URZ, UPT ;  /* 0x000000ff0500728c */ /* 0x000fe8000bf05070 */
[----:B------:R-:W-:Y:S01]  /*5ff0*/  UISETP.NE.AND.EX UP1, UPT, UR4, URZ, UPT, UP0 ;  /* 0x000000ff0400728c */ /* 0x000fe2000bf25300 */
[----:B------:R-:W-:Y:S01]  /*6000*/  PLOP3.LUT P1, PT, PT, PT, UP2, 0x80, 0x8 ;  /* 0x000000000008781c */ /* 0x000fe20003f2f028 */
[----:B------:R-:W-:Y:S03]  /*6010*/  UPLOP3.LUT UP0, UPT, UPT, UPT, UPT, 0x40, 0x4 ;  /* 0x000000000004789c */ /* 0x000fe60003f0e870 */
[----:B------:R-:W-:Y:S06]  /*6020*/  @UP2 UPLOP3.LUT UP0, UPT, UPT, UPT, UP1, 0x80, 0x8 ;  /* 0x000000000008289c */ /* 0x000fec0003f0f010 */
[----:B------:R-:W-:Y:S01]  /*6030*/  PLOP3.LUT P0, PT, PT, PT, UP0, 0x80, 0x8 ;  /* 0x000000000008781c */ /* 0x000fe20003f0f008 */
[----:B------:R-:W-:Y:S01]  /*6040*/  @!UPT UIADD3 URZ, UPT, UPT, URZ, URZ, URZ ;  /* 0x000000fffffff290 */ /* 0x000fe2000fffe0ff */
[----:B------:R-:W-:Y:S11]  /*6050*/  BRA.U !UP1, `(.L_x_84) ;  /* 0x0000000109407547 */ /* 0x000ff6000b800000 */
[----:B------:R-:W-:Y:S01]  /*6060*/  UISETP.NE.U32.AND UP0, UPT, UR54, URZ, UPT ;  /* 0x000000ff3600728c */ /* 0x000fe2000bf05070 */
[----:B------:R-:W-:Y:S01]  /*6070*/  R2UR UR6, R54 ;  /* 0x00000000360672ca */ /* 0x000fe200000e0000 */
[----:B------:R-:W1:Y:S01]  /*6080*/  LDCU.64 UR8, c[0x0][0x358] ;  /* 0x00006b00ff0877ac */ /* 0x000e620008000a00 */
[----:B------:R-:W-:Y:S02]  /*6090*/  HFMA2 R51, -RZ, RZ, 0, 5.9604644775390625e-08 ;  /* 0x00000001ff337431 */ /* 0x000fe400000001ff */
[----:B------:R-:W-:Y:S01]  /*60a0*/  IMAD.MOV.U32 R0, RZ, RZ, 0x1 ;  /* 0x00000001ff007424 */ /* 0x000fe200078e00ff */
[----:B------:R-:W-:Y:S06]  /*60b0*/  UISETP.NE.AND.EX UP0, UPT, UR55, URZ, UPT, UP0 ;  /* 0x000000ff3700728c */ /* 0x000fec000bf05300 */
[----:B------:R-:W-:Y:S05]  /*60c0*/  PLOP3.LUT P3, PT, PT, PT, UP0, 0x80, 0x8 ;  /* 0x000000000008781c */ /* 0x000fea0003f6f008 */
[----:B------:R-:W2:Y:S01]  /*60d0*/  @UP0 LDCU.64 UR4, c[0x0][0x988] ;  /* 0x00013100ff0407ac */ /* 0x000ea20008000a00 */
[----:B------:R-:W-:Y:S07]  /*60e0*/  @UP0 UIMAD UR6, UR52, UR6, URZ ;  /* 0x00000006340602a4 */ /* 0x000fee000f8e02ff */
[----:B------:R-:W-:Y:S01]  /*60f0*/  @!P3 PRMT R51, R0, 0x7610, R51 ;  /* 0x000076100033b816 */ /* 0x000fe20000000033 */
[----:B--2---:R-:W-:Y:S06]  /*6100*/  @UP0 UIMAD.WIDE UR4, UR6, 0x4, UR4 ;  /* 0x00000004060408a5 */ /* 0x004fec000f8e0204 */
[----:B------:R-:W-:Y:S02]  /*6110*/  IMAD.U32 R4, RZ, RZ, UR4 ;  /* 0x00000004ff047e24 */ /* 0x000fe4000f8e00ff */
[----:B------:R-:W-:Y:S03]  /*6120*/  IMAD.U32 R5, RZ, RZ, UR5 ;  /* 0x00000005ff057e24 */ /* 0x000fe6000f8e00ff */
[----:B------:R-:W2:Y:S02]  /*6130*/  @!UP0 LDCU UR4, c[0x0][0x980] ;  /* 0x00013000ff0487ac */ /* 0x000ea40008000800 */
[----:B-1---5:R1:W5:Y:S02]  /*6140*/  @P3 LDG.E R27, desc[UR8][R4.64] ;  /* 0x00000008041b3981 */ /* 0x022364000c1e1900 */
[----:B-12---:R-:W-:Y:S02]  /*6150*/  @!P3 MOV R27, UR4 ;  /* 0x00000004001bbc02 */ /* 0x006fe40008000f00 */
.L_x_84:
[----:B------:R-:W-:Y:S05]  /*6160*/  @!P4 BRA `(.L_x_85) ;  /* 0x000000000024c947 */ /* 0x000fea0003800000 */
[----:B------:R-:W-:Y:S01]  /*6170*/  ISETP.NE.U32.AND P3, PT, R40, RZ, PT ;  /* 0x000000ff2800720c */ /* 0x000fe20003f65070 */
[----:B------:R-:W1:Y:S03]  /*6180*/  LDCU.64 UR4, c[0x0][0x358] ;  /* 0x00006b00ff0477ac */ /* 0x000e660008000a00 */
[----:B------:R-:W-:Y:S11]  /*6190*/  ISETP.NE.AND.EX P3, PT, R41, RZ, PT, P3 ;  /* 0x000000ff2900720c */ /* 0x000ff60003f65330 */
[----:B------:R-:W-:Y:S02]  /*61a0*/  @!UPT UIADD3 URZ, UPT, UPT, URZ, URZ, URZ ;  /* 0x000000fffffff290 */ /* 0x000fe4000fffe0ff */
[----:B------:R-:W2:Y:S01]  /*61b0*/  @P3 LDC.64 R4, c[0x0][0x9a8] ;  /* 0x00026a00ff043b82 */ /* 0x000ea20000000a00 */
[----:B------:R-:W-:Y:S04]  /*61c0*/  @P3 IMAD R0, R42, UR52, RZ ;  /* 0x000000342a003c24 */ /* 0x000fe8000f8e02ff */
[----:B--2---:R-:W-:Y:S05]  /*61d0*/  @P3 IMAD.WIDE R4, R0, 0x4, R4 ;  /* 0x0000000400043825 */ /* 0x004fea00078e0204 */
[----:B-1---5:R1:W5:Y:S02]  /*61e0*/  @P3 LDG.E R24, desc[UR4][R4.64] ;  /* 0x0000000404183981 */ /* 0x022364000c1e1900 */
[----:B-1----:R-:W2:Y:S02]  /*61f0*/  @!P3 LDC R24, c[0x0][0x9a0] ;  /* 0x00026800ff18bb82 */ /* 0x002ea40000000800 */
.L_x_85:
[----:B-----5:R-:W-:Y:S01]  /*6200*/  FSETP.NEU.AND P3, PT, R27, RZ, PT ;  /* 0x000000ff1b00720b */ /* 0x020fe20003f6d000 */
[----:B------:R-:W1:Y:S01]  /*6210*/  LDCU.128 UR12, c[0x0][0xb90] ;  /* 0x00017200ff0c77ac */ /* 0x000e620008000c00 */
[----:B------:R-:W-:Y:S01]  /*6220*/  SEL R3, RZ, 0xffffffff, P2 ;  /* 0xffffffffff037807 */ /* 0x000fe20001000000 */
[----:B------:R-:W-:Y:S01]  /*6230*/  IMAD.SHL.U32 R72, R49, 0x2, RZ ;  /* 0x0000000231487824 */ /* 0x000fe200078e00ff */
[----:B------:R-:W-:Y:S01]  /*6240*/  @P1 LOP3.LUT P2, RZ, R51, 0xff, RZ, 0xc0, !PT ;  /* 0x000000ff33ff1812 */ /* 0x000fe2000784c0ff */
[----:B------:R-:W-:Y:S01]  /*6250*/  BSSY B1, `(.L_x_86) ;  /* 0x000004e000017945 */ /* 0x000fe20003800000 */
[----:B------:R-:W-:Y:S01]  /*6260*/  @P1 SEL R0, RZ, 0xffffffff, P3 ;  /* 0xffffffffff001807 */ /* 0x000fe20001800000 */
[----:B------:R-:W-:Y:S01]  /*6270*/  VIADD R69, R72, UR49 ;  /* 0x0000003148457c36 */ /* 0x000fe20008000000 */
[----:B------:R-:W-:Y:S01]  /*6280*/  LOP3.LUT R48, R48, 0x1, RZ, 0x3c, !PT ;  /* 0x0000000130307812 */ /* 0x000fe200078e3cff */
[----:B------:R-:W3:Y:S01]  /*6290*/  LDCU UR11, c[0x0][0xba0] ;  /* 0x00017400ff0b77ac */ /* 0x000ee20008000800 */
[----:B------:R-:W-:Y:S01]  /*62a0*/  @P0 SEL R0, R3, R0, !P2 ;  /* 0x0000000003000207 */ /* 0x000fe20005000000 */
[----:B------:R-:W-:Y:S01]  /*62b0*/  IMAD.MOV.U32 R73, RZ, RZ, 0x1 ;  /* 0x00000001ff497424 */ /* 0x000fe200078e00ff */
[----:B------:R-:W-:Y:S01]  /*62c0*/  LEA R70, R22, UR49, 0x3 ;  /* 0x0000003116467c11 */ /* 0x000fe2000f8e18ff */
[----:B------:R-:W-:Y:S01]  /*62d0*/  USHF.L.U32 UR8, UR51, 0x6, URZ ;  /* 0x0000000633087899 */ /* 0x000fe200080006ff */
[----:B------:R-:W-:Y:S01]  /*62e0*/  @P1 LOP3.LUT R0, R0, 0x1, RZ, 0xc0, !PT ;  /* 0x0000000100001812 */ /* 0x000fe200078ec0ff */
[----:B------:R-:W-:Y:S01]  /*62f0*/  IMAD.IADD R25, R23, 0x1, R2 ;  /* 0x0000000117197824 */ /* 0x000fe200078e0202 */
[----:B------:R-:W-:Y:S01]  /*6300*/  R2UR UR4, R57 ;  /* 0x00000000390472ca */ /* 0x000fe200000e0000 */
[----:B------:R-:W-:Y:S01]  /*6310*/  IMAD.MOV.U32 R71, RZ, RZ, RZ ;  /* 0x000000ffff477224 */ /* 0x000fe200078e00ff */
[----:B------:R-:W-:Y:S01]  /*6320*/  ISETP.NE.U32.OR P5, PT, R0, 0x1, !P1 ;  /* 0x000000010000780c */ /* 0x000fe20004fa5470 */
[----:B------:R-:W-:Y:S01]  /*6330*/  IMAD.U32 R65, RZ, RZ, UR8 ;  /* 0x00000008ff417e24 */ /* 0x000fe2000f8e00ff */
[----:B------:R-:W-:Y:S02]  /*6340*/  R2UR UR6, R56 ;  /* 0x00000000380672ca */ /* 0x000fe400000e0000 */
[----:B------:R-:W-:Y:S02]  /*6350*/  CS2R R38, SRZ ;  /* 0x0000000000267805 */ /* 0x000fe4000001ff00 */
[----:B------:R-:W-:Y:S02]  /*6360*/  R2UR UR10, R58 ;  /* 0x000000003a0a72ca */ /* 0x000fe400000e0000 */
[----:B------:R-:W-:Y:S02]  /*6370*/  CS2R R36, SRZ ;  /* 0x0000000000247805 */ /* 0x000fe4000001ff00 */
[----:B------:R-:W-:Y:S02]  /*6380*/  R2UR UR9, R55 ;  /* 0x00000000370972ca */ /* 0x000fe400000e0000 */
[----:B------:R-:W-:Y:S02]  /*6390*/  CS2R R30, SRZ ;  /* 0x00000000001e7805 */ /* 0x000fe4000001ff00 */
[----:B------:R-:W-:Y:S02]  /*63a0*/  PLOP3.LUT P2, PT, PT, PT, UP1, 0x80, 0x8 ;  /* 0x000000000008781c */ /* 0x000fe40003f4f018 */
[----:B------:R-:W-:Y:S02]  /*63b0*/  CS2R R28, SRZ ;  /* 0x00000000001c7805 */ /* 0x000fe4000001ff00 */
[----:B------:R-:W-:Y:S01]  /*63c0*/  LOP3.LUT P4, R66, R51, 0xff, RZ, 0xc0, !PT ;  /* 0x000000ff33427812 */ /* 0x000fe2000788c0ff */
[----:B------:R-:W-:Y:S01]  /*63d0*/  UIMAD.WIDE.U32 UR4, UR8, UR4, URZ ;  /* 0x00000004080472a5 */ /* 0x000fe2000f8e00ff */
[----:B------:R-:W-:Y:S01]  /*63e0*/  SEL R4, RZ, 0xffffffff, P3 ;  /* 0xffffffffff047807 */ /* 0x000fe20001800000 */
[----:B------:R-:W-:Y:S01]  /*63f0*/  IMAD.IADD R68, R61, 0x1, R69 ;  /* 0x000000013d447824 */ /* 0x000fe200078e0245 */
[----:B------:R-:W-:Y:S01]  /*6400*/  @P5 SHF.L.U32 R0, R48, 0x1f, RZ ;  /* 0x0000001f30005819 */ /* 0x000fe200000006ff */
[----:B------:R-:W-:Y:S01]  /*6410*/  USHF.R.U32.HI UR5, URZ, UR6, UR5 ;  /* 0x00000006ff057299 */ /* 0x000fe20008011605 */
[----:B------:R-:W-:Y:S01]  /*6420*/  P2R R67, PR, RZ, 0x20 ;  /* 0x00000020ff437803 */ /* 0x000fe20000000000 */
[----:B------:R-:W-:Y:S01]  /*6430*/  UISETP.NE.AND UP0, UPT, UR10, 0x1, UPT ;  /* 0x000000010a00788c */ /* 0x000fe2000bf05270 */
[----:B------:R4:W2:Y:S03]  /*6440*/  @P5 SYNCS.PHASECHK.TRANS64.TRYWAIT P1, [UR49+0x80], R0 ;  /* 0x00008000ff0055a7 */ /* 0x0008a60008021131 */
[----:B------:R-:W-:Y:S01]  /*6450*/  USEL UR5, UR8, UR5, !UP0 ;  /* 0x0000000508057287 */ /* 0x000fe2000c000000 */
[----:B------:R-:W-:Y:S01]  /*6460*/  @P2 SEL R4, R3, R4, !P4 ;  /* 0x0000000403042207 */ /* 0x000fe20006000000 */
[----:B------:R-:W-:Y:S03]  /*6470*/  UISETP.NE.AND UP0, UPT, UR9, 0x1, UPT ;  /* 0x000000010900788c */ /* 0x000fe6000bf05270 */
[----:B------:R-:W-:Y:S01]  /*6480*/  LOP3.LUT R4, R4, 0x1, RZ, 0xc0, !PT ;  /* 0x0000000104047812 */ /* 0x000fe200078ec0ff */
[----:B------:R-:W-:Y:S02]  /*6490*/  IMAD R6, RZ, RZ, -UR5 ;  /* 0x80000005ff067e24 */ /* 0x000fe4000f8e02ff */
[----:B------:R-:W-:Y:S02]  /*64a0*/  IMAD.U32 R64, RZ, RZ, UR5 ;  /* 0x00000005ff407e24 */ /* 0x000fe4000f8e00ff */
[----:B------:R-:W-:Y:S01]  /*64b0*/  IMAD R65, R6, UR10, R65 ;  /* 0x0000000a06417c24 */ /* 0x000fe2000f8e0241 */
[----:B----4-:R-:W-:Y:S04]  /*64c0*/  SHF.L.U32 R0, R47, 0x1f, RZ ;  /* 0x0000001f2f007819 */ /* 0x010fe800000006ff */
[----:B------:R4:W4:Y:S01]  /*64d0*/  SYNCS.PHASECHK.TRANS64.TRYWAIT P0, [R70+URZ+0xe0], R0 ;  /* 0x0000e000460075a7 */ /* 0x00092200080011ff */
[----:B-1----:R-:W-:Y:S07]  /*64e0*/  UIMAD.WIDE.U32 UR6, UR5, UR12, URZ ;  /* 0x0000000c050672a5 */ /* 0x002fee000f8e00ff */
[----:B------:R-:W-:Y:S02]  /*64f0*/  UMOV UR4, UR7 ;  /* 0x0000000700047c82 */ /* 0x000fe40008000000 */
[----:B------:R-:W-:Y:S04]  /*6500*/  USHF.R.U32.HI UR4, URZ, UR13, UR4 ;  /* 0x0000000dff047299 */ /* 0x000fe80008011604 */
[----:B------:R-:W-:Y:S02]  /*6510*/  USEL UR4, UR5, UR4, !UP0 ;  /* 0x0000000405047287 */ /* 0x000fe4000c000000 */
[----:B------:R-:W-:Y:S02]  /*6520*/  UISETP.NE.AND UP0, UPT, UR14, 0x1, UPT ;  /* 0x000000010e00788c */ /* 0x000fe4000bf05270 */
[----:B------:R-:W-:Y:S02]  /*6530*/  UIMAD.WIDE.U32 UR6, UR4, UR15, URZ ;  /* 0x0000000f040672a5 */ /* 0x000fe4000f8e00ff */
[----:B------:R-:W-:Y:S02]  /*6540*/  IMAD.U32 R63, RZ, RZ, UR4 ;  /* 0x00000004ff3f7e24 */ /* 0x000fe4000f8e00ff */
[----:B------:R-:W-:Y:S01]  /*6550*/  PLOP3.LUT P2, PT, PT, PT, UP0, 0x80, 0x8 ;  /* 0x000000000008781c */ /* 0x000fe20003f4f008 */
[----:B------:R-:W-:Y:S02]  /*6560*/  IMAD R5, RZ, RZ, -UR4 ;  /* 0x80000004ff057e24 */ /* 0x000fe4000f8e02ff */
[----:B------:R-:W-:Y:S01]  /*6570*/  UMOV UR6, UR7 ;  /* 0x0000000700067c82 */ /* 0x000fe20008000000 */
[----:B------:R-:W-:Y:S01]  /*6580*/  IMAD.U32 R62, RZ, RZ, UR4 ;  /* 0x00000004ff3e7e24 */ /* 0x000fe2000f8e00ff */
[----:B---3--:R-:W-:Y:S01]  /*6590*/  USHF.R.U32.HI UR6, URZ, UR11, UR6 ;  /* 0x0000000bff067299 */ /* 0x008fe20008011606 */
[----:B------:R-:W-:Y:S05]  /*65a0*/  IMAD R64, R5, UR9, R64 ;  /* 0x0000000905407c24 */ /* 0x000fea000f8e0240 */
[----:B------:R-:W-:Y:S02]  /*65b0*/  SEL R63, R63, UR6, !P2 ;  /* 0x000000063f3f7c07 */ /* 0x000fe4000d000000 */
[----:B------:R-:W-:Y:S03]  /*65c0*/  ISETP.NE.U32.AND P2, PT, R4, 0x1, PT ;  /* 0x000000010400780c */ /* 0x000fe60003f45070 */
[----:B------:R-:W-:Y:S01]  /*65d0*/  IMAD.MOV R3, RZ, RZ, -R63 ;  /* 0x000000ffff037224 */ /* 0x000fe200078e0a3f */
[----:B------:R-:W-:Y:S03]  /*65e0*/  P2R R74, PR, RZ, 0x4 ;  /* 0x00000004ff4a7803 */ /* 0x000fe60000000000 */
[----:B------:R-:W-:Y:S01]  /*65f0*/  IMAD R62, R3, UR14, R62 ;  /* 0x0000000e033e7c24 */ /* 0x000fe2000f8e023e */
[----:B--2---:R-:W-:Y:S01]  /*6600*/  @P5 SEL R73, RZ, 0x1, !P1 ;  /* 0x00000001ff495807 */ /* 0x004fe20004800000 */
[----:B------:R-:W-:Y:S06]  /*6610*/  @!P5 BRA `(.L_x_87) ;  /* 0x000000000044d947 */ /* 0x000fec0003800000 */
[----:B------:R-:W-:Y:S01]  /*6620*/  IMAD.MOV.U32 R38, RZ, RZ, RZ ;  /* 0x000000ffff267224 */ /* 0x000fe200078e00ff */
[----:B------:R-:W-:Y:S01]  /*6630*/  ISETP.NE.AND P1, PT, R73, RZ, PT ;  /* 0x000000ff4900720c */ /* 0x000fe20003f25270 */
[----:B------:R-:W-:Y:S01]  /*6640*/  BSSY B0, `(.L_x_88) ;  /* 0x0000008000007945 */ /* 0x000fe20003800000 */
[----:B------:R-:W-:Y:S02]  /*6650*/  CS2R R30, SRZ ;  /* 0x00000000001e7805 */ /* 0x000fe4000001ff00 */
[----:B------:R-:W-:Y:S02]  /*6660*/  CS2R R28, SRZ ;  /* 0x00000000001c7805 */ /* 0x000fe4000001ff00 */
[----:B------:R-:W-:Y:S07]  /*6670*/  CS2R R36, SRZ ;  /* 0x0000000000247805 */ /* 0x000fee000001ff00 */
[----:B------:R-:W-:Y:S05]  /*6680*/  @P1 BRA `(.L_x_89) ;  /* 0x00000000000c1947 */ /* 0x000fea0003800000 */
[----:B------:R-:W-:Y:S04]  /*6690*/  SHF.L.U32 R3, R48, 0x1f, RZ ;  /* 0x0000001f30037819 */ /* 0x000fe800000006ff */
[----:B------:R-:W1:Y:S02]  /*66a0*/  SYNCS.PHASECHK.TRANS64.TRYWAIT P1, [UR49+0x80], R3 ;  /* 0x00008003ff0075a7 */ /* 0x000e640008021131 */
[----:B-1----:R-:W-:Y:S05]  /*66b0*/  @!P1 BRA `(.L_x_90) ;  /* 0x0000002c00d09947 */ /* 0x002fea0003800000 */
.L_x_89:
[----:B------:R-:W-:Y:S05]  /*66c0*/  BSYNC B0 ;  /* 0x0000000000007941 */ /* 0x000fea0003800000 */
.L_x_88:
[----:B------:R-:W-:Y:S01]  /*66d0*/  ISETP.NE.AND P1, PT, R74, RZ, PT ;  /* 0x000000ff4a00720c */ /* 0x000fe20003f25270 */
[----:B------:R-:W-:Y:S11]  /*66e0*/  HFMA2 R71, -RZ, RZ, 0, 5.9604644775390625e-08 ;  /* 0x00000001ff477431 */ /* 0x000ff600000001ff */
[----:B------:R-:W-:Y:S01]  /*66f0*/  @!UPT UIADD3 URZ, UPT, UPT, URZ, URZ, URZ ;  /* 0x000000fffffff290 */ /* 0x000fe2000fffe0ff */
[----:B------:R-:W-:Y:S05]  /*6700*/  @P1 WARPSYNC.ALL ;  /* 0x0000000000001948 */ /* 0x000fea0003800000 */
[----:B------:R2:W3:Y:S04]  /*6710*/  @P1 LDSM.16.M88.4 R28, [R72+UR49+0x200] ;  /* 0x00020031481c183b */ /* 0x0004e80008000200 */
[----:B------:R2:W1:Y:S02]  /*6720*/  @P1 LDSM.16.M88.4 R36, [R68+0x200] ;  /* 0x000200004424183b */ /* 0x0004640000000200 */
.L_x_87:
[----:B------:R-:W-:Y:S05]  /*6730*/  BSYNC B1 ;  /* 0x0000000000017941 */ /* 0x000fea0003800000 */
.L_x_86:
[----:B-1----:R-:W-:Y:S04]  /*6740*/  SHF.R.U32.HI R2, RZ, 0x15, R25 ;  /* 0x00000015ff027819 */ /* 0x002fe80000011619 */
[----:B------:R-:W-:Y:S01]  /*6750*/  LOP3.LUT P1, RZ, R2, 0x3, R52, 0x48, !PT ;  /* 0x0000000302ff7812 */ /* 0x000fe20007824834 */
[----:B------:R-:W-:Y:S01]  /*6760*/  @!UPT UIADD3 URZ, UPT, UPT, URZ, URZ, URZ ;  /* 0x000000fffffff290 */ /* 0x000fe2000fffe0ff */
[----:B----4-:R-:W-:Y:S11]  /*6770*/  @P0 BRA `(.L_x_91) ;  /* 0x0000000000080947 */ /* 0x010ff60003800000 */
[----:B------:R-:W1:Y:S02]  /*6780*/  SYNCS.PHASECHK.TRANS64.TRYWAIT P0, [R70+URZ+0xe0], R0 ;  /* 0x0000e000460075a7 */ /* 0x000e6400080011ff */
[----:B-1----:R-:W-:Y:S05]  /*6790*/  @!P0 BRA `(.L_x_92) ;  /* 0x0000002c00b08947 */ /* 0x002fea0003800000 */
.L_x_91:
[----:B------:R-:W-:Y:S05]  /*67a0*/  @!P1 BRA `(.L_x_93) ;  /* 0x0000000000409947 */ /* 0x000fea0003800000 */
[----:B------:R-:W4:Y:S01]  /*67b0*/  LDCU.64 UR8, c[0x4][0x70] ;  /* 0x01000e00ff0877ac */ /* 0x000f220008000a00 */
[----:B------:R-:W-:Y:S01]  /*67c0*/  MOV R3, 0x0 ;  /* 0x0000000000037802 */ /* 0x000fe20000000f00 */
[----:B------:R-:W-:Y:S02]  /*67d0*/  HFMA2 R12, -RZ, RZ, 0, 5.9604644775390625e-08 ;  /* 0x00000001ff0c7431 */ /* 0x000fe400000001ff */
[----:B------:R-:W-:Y:S02]  /*67e0*/  IMAD.MOV.U32 R8, RZ, RZ, 0x192 ;  /* 0x00000192ff087424 */ /* 0x000fe400078e00ff */
[----:B------:R-:W-:Y:S01]  /*67f0*/  IMAD.MOV.U32 R13, RZ, RZ, RZ ;  /* 0x000000ffff0d7224 */ /* 0x000fe200078e00ff */
[----:B------:R-:W5:Y:S01]  /*6800*/  LDCU.64 UR6, c[0x4][0x78] ;  /* 0x01000f00ff0677ac */ /* 0x000f620008000a00 */
[----:B------:R-:W1:Y:S01]  /*6810*/  LDC.64 R2, c[0x4][R3] ;  /* 0x0100000003027b82 */ /* 0x000e620000000a00 */
[----:B------:R-:W2:Y:S01]  /*6820*/  LDCU.64 UR4, c[0x4][0x10] ;  /* 0x01000200ff0477ac */ /* 0x000ea20008000a00 */
[----:B----4-:R-:W-:Y:S01]  /*6830*/  MOV R5, UR9 ;  /* 0x0000000900057c02 */ /* 0x010fe20008000f00 */
[----:B------:R-:W-:Y:S01]  /*6840*/  IMAD.U32 R4, RZ, RZ, UR8 ;  /* 0x00000008ff047e24 */ /* 0x000fe2000f8e00ff */
[----:B-----5:R-:W-:Y:S01]  /*6850*/  MOV R7, UR7 ;  /* 0x0000000700077c02 */ /* 0x020fe20008000f00 */
[----:B------:R-:W-:Y:S01]  /*6860*/  IMAD.U32 R6, RZ, RZ, UR6 ;  /* 0x00000006ff067e24 */ /* 0x000fe2000f8e00ff */
[----:B--2---:R-:W-:Y:S01]  /*6870*/  MOV R11, UR5 ;  /* 0x00000005000b7c02 */ /* 0x004fe20008000f00 */
[----:B------:R-:W-:Y:S02]  /*6880*/  IMAD.U32 R10, RZ, RZ, UR4 ;  /* 0x00000004ff0a7e24 */ /* 0x000fe4000f8e00ff */
[----:B------:R-:W-:Y:S07]  /*6890*/  LEPC R20, `(.L_x_93) ;  /* 0x000000001014794e */ /* 0x000fee0000000000 */
[----:B-1-3--:R-:W-:Y:S05]  /*68a0*/  CALL.ABS.NOINC R2 ;  /* 0x0000000002007343 */ /* 0x00afea0003c00000 */
.L_x_93:
[----:B------:R-:W-:Y:S05]  /*68b0*/  WARPSYNC.ALL ;  /* 0x0000000000007948 */ /* 0x000fea0003800000 */
[----:B------:R-:W-:Y:S01]  /*68c0*/  R2UR UR4, R25 ;  /* 0x00000000190472ca */ /* 0x000fe200000e0000 */
[--C-:B---3--:R-:W-:Y:S01]  /*68d0*/  HADD2.F32 R20, -RZ, R28.reuse.H0_H0 ;  /* 0x2000001cff147230 */ /* 0x108fe20000004100 */
[----:B------:R-:W-:Y:S01]  /*68e0*/  ISETP.NE.AND P0, PT, R50, RZ, PT ;  /* 0x000000ff3200720c */ /* 0x000fe20003f05270 */
[----:B------:R-:W-:Y:S01]  /*68f0*/  HADD2.F32 R21, -RZ, R28.H1_H1 ;  /* 0x3000001cff157230 */ /* 0x000fe20000004100 */
[----:B------:R-:W-:Y:S01]  /*6900*/  BSSY.RECONVERGENT B0, `(.L_x_94) ;  /* 0x000004f000007945 */ /* 0x000fe20003800200 */
[--C-:B------:R-:W-:Y:S08]  /*6910*/  HADD2.F32 R26, -RZ, R29.reuse.H0_H0 ;  /* 0x2000001dff1a7230 */ /* 0x100ff00000004100 */
[----:B------:R-:W1:Y:S02]  /*6920*/  LDTM.16dp256bit.x4 R4, tmem[UR4] ;  /* 0x00000004000479ee */ /* 0x000e640008120000 */
[C---:B-1----:R-:W-:Y:S01]  /*6930*/  FMUL R0, R24.reuse, R4 ;  /* 0x0000000418007220 */ /* 0x042fe20000400000 */
[C---:B------:R-:W-:Y:S01]  /*6940*/  FMUL R4, R24.reuse, R8 ;  /* 0x0000000818047220 */ /* 0x040fe20000400000 */
[C---:B------:R-:W-:Y:S01]  /*6950*/  FMUL R8, R24.reuse, R12 ;  /* 0x0000000c18087220 */ /* 0x040fe20000400000 */
[C---:B------:R-:W-:Y:S01]  /*6960*/  FMUL R2, R24.reuse, R5 ;  /* 0x0000000518027220 */ /* 0x040fe20000400000 */
[C---:B------:R-:W-:Y:S01]  /*6970*/  FFMA R0, R27.reuse, R20, R0 ;  /* 0x000000141b007223 */ /* 0x040fe20000000000 */
[C---:B------:R-:W-:Y:S01]  /*6980*/  FMUL R12, R24.reuse, R16 ;  /* 0x00000010180c7220 */ /* 0x040fe20000400000 */
[C---:B------:R-:W-:Y:S01]  /*6990*/  FMUL R3, R24.reuse, R6 ;  /* 0x0000000618037220 */ /* 0x040fe20000400000 */
[----:B------:R-:W-:Y:S02]  /*69a0*/  HADD2.F32 R16, -RZ, R29.H1_H1 ;  /* 0x3000001dff107230 */ /* 0x000fe40000004100 */
[C---:B------:R-:W-:Y:S01]  /*69b0*/  FFMA R2, R27.reuse, R21, R2 ;  /* 0x000000151b027223 */ /* 0x040fe20000000002 */
[C---:B------:R-:W-:Y:S01]  /*69c0*/  FMUL R7, R24.reuse, R7 ;  /* 0x0000000718077220 */ /* 0x040fe20000400000 */
[C---:B------:R-:W-:Y:S01]  /*69d0*/  FMUL R5, R24.reuse, R9 ;  /* 0x0000000918057220 */ /* 0x040fe20000400000 */
[C---:B------:R-:W-:Y:S01]  /*69e0*/  FFMA R3, R27.reuse, R26, R3 ;  /* 0x0000001a1b037223 */ /* 0x040fe20000000003 */
[C---:B------:R-:W-:Y:S01]  /*69f0*/  FMUL R9, R24.reuse, R13 ;  /* 0x0000000d18097220 */ /* 0x040fe20000400000 */
[----:B------:R-:W-:Y:S01]  /*6a00*/  FFMA R7, R27, R16, R7 ;  /* 0x000000101b077223 */ /* 0x000fe20000000007 */
[--C-:B------:R-:W-:Y:S02]  /*6a10*/  HADD2.F32 R16, -RZ, R30.reuse.H1_H1 ;  /* 0x3000001eff107230 */ /* 0x100fe40000004100 */
[C---:B------:R-:W-:Y:S01]  /*6a20*/  FMUL R6, R24.reuse, R10 ;  /* 0x0000000a18067220 */ /* 0x040fe20000400000 */
[C---:B------:R-:W-:Y:S01]  /*6a30*/  FMUL R13, R24.reuse, R17 ;  /* 0x00000011180d7220 */ /* 0x040fe20000400000 */
[----:B------:R-:W-:Y:S02]  /*6a40*/  HADD2.F32 R17, -RZ, R30.H0_H0 ;  /* 0x2000001eff117230 */ /* 0x000fe40000004100 */
[C---:B------:R-:W-:Y:S01]  /*6a50*/  FMUL R10, R24.reuse, R14 ;  /* 0x0000000e180a7220 */ /* 0x040fe20000400000 */
[----:B------:R-:W-:Y:S01]  /*6a60*/  FMUL R14, R24, R18 ;  /* 0x00000012180e7220 */ /* 0x000fe20000400000 */
[----:B------:R-:W-:Y:S01]  /*6a70*/  F2FP.F16.F32.PACK_AB R32, R2, R0 ;  /* 0x000000000220723e */ /* 0x000fe200000000ff */
[--C-:B------:R-:W-:Y:S01]  /*6a80*/  HADD2.F32 R18, -RZ, R31.reuse.H0_H0 ;  /* 0x2000001fff127230 */ /* 0x100fe20000004100 */
[----:B------:R-:W-:Y:S01]  /*6a90*/  F2FP.F16.F32.PACK_AB R33, R7, R3 ;  /* 0x000000030721723e */ /* 0x000fe200000000ff */
[----:B------:R-:W-:Y:S02]  /*6aa0*/  HADD2.F32 R0, -RZ, R31.H1_H1 ;  /* 0x3000001fff007230 */ /* 0x000fe40000004100 */
[C---:B------:R-:W-:Y:S01]  /*6ab0*/  FMUL R11, R24.reuse, R11 ;  /* 0x0000000b180b7220 */ /* 0x040fe20000400000 */
[--C-:B------:R-:W-:Y:S02]  /*6ac0*/  HADD2.F32 R2, -RZ, R36.reuse.H0_H0 ;  /* 0x20000024ff027230 */ /* 0x100fe40000004100 */
[C---:B------:R-:W-:Y:S01]  /*6ad0*/  FFMA R4, R27.reuse, R17, R4 ;  /* 0x000000111b047223 */ /* 0x040fe20000000004 */
[----:B------:R-:W-:Y:S02]  /*6ae0*/  HADD2.F32 R3, -RZ, R36.H1_H1 ;  /* 0x30000024ff037230 */ /* 0x000fe40000004100 */
[C---:B------:R-:W-:Y:S01]  /*6af0*/  FFMA R5, R27.reuse, R16, R5 ;  /* 0x000000101b057223 */ /* 0x040fe20000000005 */
[C---:B------:R-:W-:Y:S01]  /*6b00*/  FFMA R6, R27.reuse, R18, R6 ;  /* 0x000000121b067223 */ /* 0x040fe20000000006 */
[C---:B------:R-:W-:Y:S01]  /*6b10*/  FFMA R11, R27.reuse, R0, R11 ;  /* 0x000000001b0b7223 */ /* 0x040fe2000000000b */
[--C-:B------:R-:W-:Y:S02]  /*6b20*/  HADD2.F32 R7, -RZ, R37.reuse.H0_H0 ;  /* 0x20000025ff077230 */ /* 0x100fe40000004100 */
[C---:B------:R-:W-:Y:S01]  /*6b30*/  FFMA R8, R27.reuse, R2, R8 ;  /* 0x000000021b087223 */ /* 0x040fe20000000008 */
[----:B------:R-:W-:Y:S02]  /*6b40*/  HADD2.F32 R0, -RZ, R37.H1_H1 ;  /* 0x30000025ff007230 */ /* 0x000fe40000004100 */
[----:B------:R-:W-:Y:S01]  /*6b50*/  FFMA R9, R27, R3, R9 ;  /* 0x000000031b097223 */ /* 0x000fe20000000009 */
[C---:B------:R-:W-:Y:S01]  /*6b60*/  FMUL R15, R24.reuse, R15 ;  /* 0x0000000f180f7220 */ /* 0x040fe20000400000 */
[--C-:B------:R-:W-:Y:S01]  /*6b70*/  HADD2.F32 R2, -RZ, R38.reuse.H0_H0 ;  /* 0x20000026ff027230 */ /* 0x100fe20000004100 */
[----:B------:R-:W-:Y:S01]  /*6b80*/  F2FP.F16.F32.PACK_AB R34, R5, R4 ;  /* 0x000000040522723e */ /* 0x000fe200000000ff */
[----:B------:R-:W-:Y:S02]  /*6b90*/  HADD2.F32 R3, -RZ, R38.H1_H1 ;  /* 0x30000026ff037230 */ /* 0x000fe40000004100 */
[C---:B------:R-:W-:Y:S01]  /*6ba0*/  FFMA R10, R27.reuse, R7, R10 ;  /* 0x000000071b0a7223 */ /* 0x040fe2000000000a */
[--C-:B------:R-:W-:Y:S02]  /*6bb0*/  HADD2.F32 R4, -RZ, R39.reuse.H0_H0 ;  /* 0x20000027ff047230 */ /* 0x100fe40000004100 */
[C---:B------:R-:W-:Y:S01]  /*6bc0*/  FFMA R15, R27.reuse, R0, R15 ;  /* 0x000000001b0f7223 */ /* 0x040fe2000000000f */
[----:B------:R-:W-:Y:S02]  /*6bd0*/  HADD2.F32 R5, -RZ, R39.H1_H1 ;  /* 0x30000027ff057230 */ /* 0x000fe40000004100 */
[----:B------:R-:W-:Y:S01]  /*6be0*/  FMUL R19, R24, R19 ;  /* 0x0000001318137220 */ /* 0x000fe20000400000 */
[C---:B------:R-:W-:Y:S01]  /*6bf0*/  FFMA R12, R27.reuse, R2, R12 ;  /* 0x000000021b0c7223 */ /* 0x040fe2000000000c */
[C---:B------:R-:W-:Y:S01]  /*6c00*/  FFMA R13, R27.reuse, R3, R13 ;  /* 0x000000031b0d7223 */ /* 0x040fe2000000000d */
[C---:B------:R-:W-:Y:S01]  /*6c10*/  FFMA R14, R27.reuse, R4, R14 ;  /* 0x000000041b0e7223 */ /* 0x040fe2000000000e */
[----:B------:R-:W-:Y:S01]  /*6c20*/  FFMA R19, R27, R5, R19 ;  /* 0x000000051b137223 */ /* 0x000fe20000000013 */
[----:B------:R-:W-:Y:S02]  /*6c30*/  F2FP.F16.F32.PACK_AB R35, R11, R6 ;  /* 0x000000060b23723e */ /* 0x000fe400000000ff */
[----:B------:R-:W-:Y:S02]  /*6c40*/  F2FP.F16.F32.PACK_AB R8, R9, R8 ;  /* 0x000000080908723e */ /* 0x000fe400000000ff */
[----:B------:R-:W-:Y:S01]  /*6c50*/  F2FP.F16.F32.PACK_AB R9, R15, R10 ;  /* 0x0000000a0f09723e */ /* 0x000fe200000000ff */
[----:B------:R1:W-:Y:S01]  /*6c60*/  STSM.16.M88.4 [R69+0x200], R32 ;  /* 0x0002002045007844 */ /* 0x0003e20000000200 */
[----:B------:R-:W-:Y:S02]  /*6c70*/  F2FP.F16.F32.PACK_AB R10, R13, R12 ;  /* 0x0000000c0d0a723e */ /* 0x000fe400000000ff */
[----:B------:R-:W-:Y:S05]  /*6c80*/  F2FP.F16.F32.PACK_AB R11, R19, R14 ;  /* 0x0000000e130b723e */ /* 0x000fea00000000ff */
[----:B------:R1:W-:Y:S01]  /*6c90*/  STSM.16.M88.4 [R68+0x200], R8 ;  /* 0x0002000844007844 */ /* 0x0003e20000000200 */
[----:B------:R-:W-:Y:S01]  /*6ca0*/  @!PT LDS RZ, [RZ] ;  /* 0x00000000fffff984 */ /* 0x000fe20000000800 */
[----:B------:R-:W-:Y:S01]  /*6cb0*/  @!PT LDS RZ, [RZ] ;  /* 0x00000000fffff984 */ /* 0x000fe20000000800 */
[----:B------:R-:W-:Y:S01]  /*6cc0*/  @!PT LDS RZ, [RZ] ;  /* 0x00000000fffff984 */ /* 0x000fe20000000800 */
[----:B------:R-:W-:Y:S01]  /*6cd0*/  @!PT LDS RZ, [RZ] ;  /* 0x00000000fffff984 */ /* 0x000fe20000000800 */
[----:B------:R3:W-:Y:S07]  /*6ce0*/  MEMBAR.ALL.CTA ;  /* 0x0000000000007992 */ /* 0x0007ee0000008000 */
[----:B---3--:R-:W3:Y:S02]  /*6cf0*/  FENCE.VIEW.ASYNC.S ;  /* 0x00000000000073c6 */ /* 0x008ee40000000000 */
[----:B---3--:R-:W-:Y:S06]  /*6d00*/  BAR.SYNC.DEFER_BLOCKING 0x1, 0x80 ;  /* 0x0042000000007b1d */ /* 0x008fec0000010000 */
[----:B------:R-:W-:Y:S05]  /*6d10*/  @P0 BRA `(.L_x_95) ;  /* 0x0000000000340947 */ /* 0x000fea0003800000 */
[----:B------:R-:W3:Y:S01]  /*6d20*/  LDCU.64 UR6, c[0x0][0x348] ;  /* 0x00006900ff0677ac */ /* 0x000ee20008000a00 */
[----:B------:R-:W-:Y:S02]  /*6d30*/  R2UR UR42, R65 ;  /* 0x00000000412a72ca */ /* 0x000fe400000e0000 */
[----:B------:R-:W-:Y:S01]  /*6d40*/  R2UR UR43, R64 ;  /* 0x00000000402b72ca */ /* 0x000fe200000e0000 */
[----:B------:R-:W-:Y:S01]  /*6d50*/  UIADD3 UR4, UPT, UPT, UR49, 0x200, URZ ;  /* 0x0000020031047890 */ /* 0x000fe2000fffe0ff */
[----:B------:R-:W-:Y:S02]  /*6d60*/  R2UR UR44, R62 ;  /* 0x000000003e2c72ca */ /* 0x000fe400000e0000 */
[----:B------:R-:W-:Y:S03]  /*6d70*/  R2UR UR45, R63 ;  /* 0x000000003f2d72ca */ /* 0x000fe600000e0000 */
[----:B------:R-:W-:Y:S05]  /*6d80*/  IMAD.U32 R60, RZ, RZ, UR4 ;  /* 0x00000004ff3c7e24 */ /* 0x000fea000f8e00ff */
[----:B------:R-:W-:Y:S01]  /*6d90*/  R2UR UR40, R60 ;  /* 0x000000003c2872ca */ /* 0x000fe200000e0000 */
[----:B---3--:R-:W-:Y:S04]  /*6da0*/  UIADD3 UR4, UP0, UPT, UR6, 0x780, URZ ;  /* 0x0000078006047890 */ /* 0x008fe8000ff1e0ff */
[----:B------:R-:W-:Y:S09]  /*6db0*/  UIADD3.X UR5, UPT, UPT, URZ, UR7, URZ, UP0, !UPT ;  /* 0x00000007ff057290 */ /* 0x000ff200087fe4ff */
[----:B------:R3:W-:Y:S01]  /*6dc0*/  UTMASTG.5D.IM2COL [UR40], [UR4] ;  /* 0x00000028040073b5 */ /* 0x0007e20008060000 */
[----:B------:R0:W-:Y:S01]  /*6dd0*/  UTMACMDFLUSH ;  /* 0x00000000000079b7 */ /* 0x0001e20000000000 */
[----:B---3--:R-:W-:Y:S04]  /*6de0*/  DEPBAR.LE SB0, 0x1 ;  /* 0x000080400000791a */ /* 0x008fe80000000000 */
.L_x_95:
[----:B------:R-:W-:Y:S05]  /*6df0*/  BSYNC.RECONVERGENT B0 ;  /* 0x0000000000007941 */ /* 0x000fea0003800200 */
.L_x_94:
[----:B------:R-:W-:Y:S01]  /*6e00*/  BAR.SYNC.DEFER_BLOCKING 0x1, 0x80 ;  /* 0x0042000000007b1d */ /* 0x000fe20000010000 */
[----:B------:R-:W-:Y:S01]  /*6e10*/  ISETP.NE.AND P1, PT, R67, RZ, PT ;  /* 0x000000ff4300720c */ /* 0x000fe20003f25270 */
[----:B------:R-:W-:Y:S01]  /*6e20*/  UISETP.NE.AND UP0, UPT, UR53, URZ, UPT ;  /* 0x000000ff3500728c */ /* 0x000fe2000bf05270 */
[----:B------:R-:W-:Y:S11]  /*6e30*/  LEA R4, R71, UR49, 0x3 ;  /* 0x0000003147047c11 */ /* 0x000ff6000f8e18ff */
[----:B------:R-:W-:Y:S01]  /*6e40*/  @P1 SHF.L.U32 R3, R48, 0x1f, RZ ;  /* 0x0000001f30031819 */ /* 0x000fe200000006ff */
[----:B------:R-:W-:Y:S06]  /*6e50*/  BRA.U !UP0, `(.L_x_96) ;  /* 0x0000000108247547 */ /* 0x000fec000b800000 */
[----:B------:R-:W3:Y:S01]  /*6e60*/  S2R R0, SR_CgaCtaId ;  /* 0x0000000000007919 */ /* 0x000ee20000008800 */
[----:B------:R-:W-:Y:S01]  /*6e70*/  IMAD.U32 R2, RZ, RZ, UR50 ;  /* 0x00000032ff027e24 */ /* 0x000fe2000f8e00ff */
[----:B------:R-:W-:Y:S04]  /*6e80*/  UIADD3 UR4, UPT, UPT, UR50, 0x1, URZ ;  /* 0x0000000132047890 */ /* 0x000fe8000fffe0ff */
[----:B------:R-:W-:Y:S01]  /*6e90*/  @P1 LEA R2, R2, UR49, 0x3 ;  /* 0x0000003102021c11 */ /* 0x000fe2000f8e18ff */
[----:B------:R-:W-:Y:S04]  /*6ea0*/  UISETP.NE.AND UP0, UPT, UR4, 0x4, UPT ;  /* 0x000000040400788c */ /* 0x000fe8000bf05270 */
[----:B------:R-:W-:Y:S01]  /*6eb0*/  @P1 VIADD R2, R2, 0xa0 ;  /* 0x000000a002021836 */ /* 0x000fe20000000000 */
[----:B------:R-:W-:Y:S04]  /*6ec0*/  USEL UR50, UR4, URZ, UP0 ;  /* 0x000000ff04327287 */ /* 0x000fe80008000000 */
[----:B---3--:R-:W-:Y:S04]  /*6ed0*/  @P1 PRMT R0, R0, 0x654, R2 ;  /* 0x0000065400001816 */ /* 0x008fe80000000002 */
[----:B------:R3:W-:Y:S04]  /*6ee0*/  @P1 SYNCS.ARRIVE.TRANS64.RED.A1T0 RZ, [R0+URZ], RZ ;  /* 0x000000ff00ff19a7 */ /* 0x0007e800081004ff */
.L_x_96:
[----:B------:R-:W4:Y:S01]  /*6ef0*/  @P1 SYNCS.PHASECHK.TRANS64.TRYWAIT P0, [R4+URZ+0x80], R3 ;  /* 0x00008003040015a7 */ /* 0x000f2200080011ff */
[----:B------:R-:W-:Y:S01]  /*6f00*/  BSSY B1, `(.L_x_97) ;  /* 0x0000013000017945 */ /* 0x000fe20003800000 */
[----:B----4-:R-:W-:Y:S03]  /*6f10*/  @P1 SEL R73, RZ, 0x1, !P0 ;  /* 0x00000001ff491807 */ /* 0x010fe60004000000 */
[----:B------:R-:W-:Y:S05]  /*6f20*/  @!P1 BRA `(.L_x_98) ;  /* 0x0000000000409947 */ /* 0x000fea0003800000 */
[----:B------:R-:W-:Y:S01]  /*6f30*/  ISETP.NE.AND P1, PT, R74, RZ, PT ;  /* 0x000000ff4a00720c */ /* 0x000fe20003f25270 */
[----:B------:R-:W-:Y:S01]  /*6f40*/  BSSY B0, `(.L_x_99) ;  /* 0x0000009000007945 */ /* 0x000fe20003800000 */
[----:B------:R-:W-:Y:S11]  /*6f50*/  ISETP.NE.AND P0, PT, R73, RZ, PT ;  /* 0x000000ff4900720c */ /* 0x000ff60003f05270 */
[----:B------:R-:W-:Y:S05]  /*6f60*/  @P1 IMAD R3, R71, 0x1000, R72 ;  /* 0x0000100047031824 */ /* 0x000fea00078e0248 */
[----:B------:R-:W-:Y:S05]  /*6f70*/  @P1 IADD3 R2, PT, PT, R3, UR49, RZ ;  /* 0x0000003103021c10 */ /* 0x000fea000fffe0ff */
[----:B------:R-:W-:Y:S01]  /*6f80*/  @P1 IMAD.IADD R2, R61, 0x1, R2 ;  /* 0x000000013d021824 */ /* 0x000fe200078e0202 */
[----:B------:R-:W-:Y:S06]  /*6f90*/  @P0 BRA `(.L_x_100) ;  /* 0x00000000000c0947 */ /* 0x000fec0003800000 */
[----:B---3--:R-:W-:Y:S04]  /*6fa0*/  SHF.L.U32 R0, R48, 0x1f, RZ ;  /* 0x0000001f30007819 */ /* 0x008fe800000006ff */
[----:B------:R-:W3:Y:S02]  /*6fb0*/  SYNCS.PHASECHK.TRANS64.TRYWAIT P0, [R4+URZ+0x80], R0 ;  /* 0x00008000040075a7 */ /* 0x000ee400080011ff */
[----:B---3--:R-:W-:Y:S05]  /*6fc0*/  @!P0 BRA `(.L_x_101) ;  /* 0x0000002400b88947 */ /* 0x008fea0003800000 */
.L_x_100:
[----:B------:R-:W-:Y:S05]  /*6fd0*/  BSYNC B0 ;  /* 0x0000000000007941 */ /* 0x000fea0003800000 */
.L_x_99:
[----:B------:R-:W-:Y:S02]  /*6fe0*/  ISETP.NE.AND P0, PT, R74, RZ, PT ;  /* 0x000000ff4a00720c */ /* 0x000fe40003f05270 */
[----:B------:R-:W-:Y:S11]  /*6ff0*/  IADD3 R71, PT, PT, R71, 0x1, RZ ;  /* 0x0000000147477810 */ /* 0x000ff60007ffe0ff */
[----:B------:R-:W-:Y:S05]  /*7000*/  @P0 WARPSYNC.ALL ;  /* 0x0000000000000948 */ /* 0x000fea0003800000 */
[----:B------:R4:W1:Y:S04]  /*7010*/  @P0 LDSM.16.M88.4 R28, [R3+UR49+0x200] ;  /* 0x00020031031c083b */ /* 0x0008680008000200 */
[----:B------:R4:W1:Y:S02]  /*7020*/  @P0 LDSM.16.M88.4 R36, [R2+0x200] ;  /* 0x000200000224083b */ /* 0x0008640000000200 */
.L_x_98:
[----:B------:R-:W-:Y:S05]  /*7030*/  BSYNC B1 ;  /* 0x0000000000017941 */ /* 0x000fea0003800000 */
.L_x_97:
[----:B---3--:R-:W-:Y:S05]  /*7040*/  VIADD R0, R25, 0x20 ;  /* 0x0000002019007836 */ /* 0x008fea0000000000 */
[----:B------:R-:W-:Y:S04]  /*7050*/  SHF.R.U32.HI R0, RZ, 0x15, R0 ;  /* 0x00000015ff007819 */ /* 0x000fe80000011600 */
[----:B------:R-:W-:Y:S11]  /*7060*/  LOP3.LUT P0, RZ, R0, 0x3, R52, 0x48, !PT ;  /* 0x0000000300ff7812 */ /* 0x000ff60007804834 */
[----:B------:R-:W-:Y:S02]  /*7070*/  @!UPT UIADD3 URZ, UPT, UPT, URZ, URZ, URZ ;  /* 0x000000fffffff290 */ /* 0x000fe4000fffe0ff */
[----:B------:R-:W-:Y:S05]  /*7080*/  @!P0 BRA `(.L_x_102) ;  /* 0x0000000000408947 */ /* 0x000fea0003800000 */
[----:B------:R-:W3:Y:S01]  /*7090*/  LDCU.64 UR8, c[0x4][0x70] ;  /* 0x01000e00ff0877ac */ /* 0x000ee20008000a00 */
[----:B----4-:R-:W-:Y:S01]  /*70a0*/  MOV R3, 0x0 ;  /* 0x0000000000037802 */ /* 0x010fe20000000f00 */
[----:B------:R-:W-:Y:S02]  /*70b0*/  HFMA2 R12, -RZ, RZ, 0, 5.9604644775390625e-08 ;  /* 0x00000001ff0c7431 */ /* 0x000fe400000001ff */
[----:B-1----:R-:W-:Y:S02]  /*70c0*/  IMAD.MOV.U32 R8, RZ, RZ, 0x192 ;  /* 0x00000192ff087424 */ /* 0x002fe400078e00ff */
[----:B------:R-:W-:Y:S01]  /*70d0*/  IMAD.MOV.U32 R13, RZ, RZ, RZ ;  /* 0x000000ffff0d7224 */ /* 0x000fe200078e00ff */
[----:B------:R-:W1:Y:S01]  /*70e0*/  LDCU.64 UR6, c[0x4][0x78] ;  /* 0x01000f00ff0677ac */ /* 0x000e620008000a00 */
[----:B------:R-:W4:Y:S01]  /*70f0*/  LDC.64 R2, c[0x4][R3] ;  /* 0x0100000003027b82 */ /* 0x000f220000000a00 */
[----:B------:R-:W5:Y:S01]  /*7100*/  LDCU.64 UR4, c[0x4][0x10] ;  /* 0x01000200ff0477ac */ /* 0x000f620008000a00 */
[----:B---3--:R-:W-:Y:S01]  /*7110*/  MOV R5, UR9 ;  /* 0x0000000900057c02 */ /* 0x008fe20008000f00 */
[----:B------:R-:W-:Y:S01]  /*7120*/  IMAD.U32 R4, RZ, RZ, UR8 ;  /* 0x00000008ff047e24 */ /* 0x000fe2000f8e00ff */
[----:B-1----:R-:W-:Y:S01]  /*7130*/  MOV R7, UR7 ;  /* 0x0000000700077c02 */ /* 0x002fe20008000f00 */
[----:B------:R-:W-:Y:S01]  /*7140*/  IMAD.U32 R6, RZ, RZ, UR6 ;  /* 0x00000006ff067e24 */ /* 0x000fe2000f8e00ff */
[----:B-----5:R-:W-:Y:S01]  /*7150*/  MOV R11, UR5 ;  /* 0x00000005000b7c02 */ /* 0x020fe20008000f00 */
[----:B------:R-:W-:Y:S02]  /*7160*/  IMAD.U32 R10, RZ, RZ, UR4 ;  /* 0x00000004ff0a7e24 */ /* 0x000fe4000f8e00ff */
[----:B------:R-:W-:Y:S07]  /*7170*/  LEPC R20, `(.L_x_102) ;  /* 0x000000001014794e */ /* 0x000fee0000000000 */
[----:B--2-4-:R-:W-:Y:S05]  /*7180*/  CALL.ABS.NOINC R2 ;  /* 0x0000000002007343 */ /* 0x014fea0003c00000 */
.L_x_102:
[----:B------:R-:W-:Y:S01]  /*7190*/  ISETP.NE.AND P6, PT, R67, RZ, PT ;  /* 0x000000ff4300720c */ /* 0x000fe20003fc5270 */
[----:B------:R-:W-:Y:S05]  /*71a0*/  WARPSYNC.ALL ;  /* 0x0000000000007948 */ /* 0x000fea0003800000 */
[----:B------:R-:W-:Y:S01]  /*71b0*/  R2UR UR4, R25 ;  /* 0x00000000190472ca */ /* 0x000fe200000e0000 */
[--C-:B-1--4-:R-:W-:Y:S01]  /*71c0*/  HADD2.F32 R3, -RZ, R28.reuse.H0_H0 ;  /* 0x2000001cff037230 */ /* 0x112fe20000004100 */
[----:B------:R-:W1:Y:S01]  /*71d0*/  S2R R75, SR_CgaCtaId ;  /* 0x00000000004b7919 */ /* 0x000e620000008800 */
[--C-:B------:R-:W-:Y:S01]  /*71e0*/  HADD2.F32 R20, -RZ, R29.reuse.H0_H0 ;  /* 0x2000001dff147230 */ /* 0x100fe20000004100 */
[----:B------:R-:W-:Y:S01]  /*71f0*/  ISETP.NE.AND P0, PT, R50, RZ, PT ;  /* 0x000000ff3200720c */ /* 0x000fe20003f05270 */
[----:B------:R-:W-:Y:S01]  /*7200*/  HADD2.F32 R21, -RZ, R29.H1_H1 ;  /* 0x3000001dff157230 */ /* 0x000fe20000004100 */
[----:B------:R-:W-:Y:S07]  /*7210*/  BSSY.RECONVERGENT B0, `(.L_x_103) ;  /* 0x0000053000007945 */ /* 0x000fee0003800200 */
[----:B------:R-:W3:Y:S02]  /*7220*/  LDTM.16dp256bit.x4 R4, tmem[UR4+0x20] ;  /* 0x00002004000479ee */ /* 0x000ee40008120000 */
[C---:B---3--:R-:W-:Y:S01]  /*7230*/  FMUL R0, R24.reuse, R4 ;  /* 0x0000000418007220 */ /* 0x048fe20000400000 */
[----:B------:R-:W-:Y:S02]  /*7240*/  HADD2.F32 R4, -RZ, R28.H1_H1 ;  /* 0x3000001cff047230 */ /* 0x000fe40000004100 */
[C---:B------:R-:W-:Y:S01]  /*7250*/  FMUL R2, R24.reuse, R5 ;  /* 0x0000000518027220 */ /* 0x040fe20000400000 */
[C---:B------:R-:W-:Y:S01]  /*7260*/  FMUL R7, R24.reuse, R7 ;  /* 0x0000000718077220 */ /* 0x040fe20000400000 */
[C---:B------:R-:W-:Y:S01]  /*7270*/  FFMA R0, R27.reuse, R3, R0 ;  /* 0x000000031b007223 */ /* 0x040fe20000000000 */
[C---:B------:R-:W-:Y:S01]  /*7280*/  FMUL R3, R24.reuse, R6 ;  /* 0x0000000618037220 */ /* 0x040fe20000400000 */
[C---:B------:R-:W-:Y:S01]  /*7290*/  FFMA R2, R27.reuse, R4, R2 ;  /* 0x000000041b027223 */ /* 0x040fe20000000002 */
[C---:B------:R-:W-:Y:S01]  /*72a0*/  FMUL R4, R24.reuse, R8 ;  /* 0x0000000818047220 */ /* 0x040fe20000400000 */
[----:B------:R-:W-:Y:S01]  /*72b0*/  FMUL R8, R24, R12 ;  /* 0x0000000c18087220 */ /* 0x000fe20000400000 */
[C---:B------:R-:W-:Y:S01]  /*72c0*/  FFMA R3, R27.reuse, R20, R3 ;  /* 0x000000141b037223 */ /* 0x040fe20000000003 */
[----:B------:R-:W-:Y:S01]  /*72d0*/  FFMA R7, R27, R21, R7 ;  /* 0x000000151b077223 */ /* 0x000fe20000000007 */
[----:B------:R-:W-:Y:S01]  /*72e0*/  F2FP.F16.F32.PACK_AB R32, R2, R0 ;  /* 0x000000000220723e */ /* 0x000fe200000000ff */
[C---:B------:R-:W-:Y:S01]  /*72f0*/  FMUL R12, R24.reuse, R16 ;  /* 0x00000010180c7220 */ /* 0x040fe20000400000 */
[--C-:B------:R-:W-:Y:S02]  /*7300*/  HADD2.F32 R16, -RZ, R30.reuse.H0_H0 ;  /* 0x2000001eff107230 */ /* 0x100fe40000004100 */
[C---:B------:R-:W-:Y:S01]  /*7310*/  FMUL R5, R24.reuse, R9 ;  /* 0x0000000918057220 */ /* 0x040fe20000400000 */
[----:B------:R-:W-:Y:S01]  /*7320*/  F2FP.F16.F32.PACK_AB R33, R7, R3 ;  /* 0x000000030721723e */ /* 0x000fe200000000ff */
[----:B------:R-:W-:Y:S02]  /*7330*/  HADD2.F32 R0, -RZ, R30.H1_H1 ;  /* 0x3000001eff007230 */ /* 0x000fe40000004100 */
[C---:B------:R-:W-:Y:S01]  /*7340*/  FMUL R6, R24.reuse, R10 ;  /* 0x0000000a18067220 */ /* 0x040fe20000400000 */
[--C-:B------:R-:W-:Y:S02]  /*7350*/  HADD2.F32 R2, -RZ, R31.reuse.H0_H0 ;  /* 0x2000001fff027230 */ /* 0x100fe40000004100 */
[C---:B------:R-:W-:Y:S01]  /*7360*/  FMUL R11, R24.reuse, R11 ;  /* 0x0000000b180b7220 */ /* 0x040fe20000400000 */
[----:B------:R-:W-:Y:S02]  /*7370*/  HADD2.F32 R3, -RZ, R31.H1_H1 ;  /* 0x3000001fff037230 */ /* 0x000fe40000004100 */
[C---:B------:R-:W-:Y:S01]  /*7380*/  FFMA R4, R27.reuse, R16, R4 ;  /* 0x000000101b047223 */ /* 0x040fe20000000004 */
[C---:B------:R-:W-:Y:S01]  /*7390*/  FFMA R5, R27.reuse, R0, R5 ;  /* 0x000000001b057223 */ /* 0x040fe20000000005 */
[C---:B------:R-:W-:Y:S01]  /*73a0*/  FFMA R6, R27.reuse, R2, R6 ;  /* 0x000000021b067223 */ /* 0x040fe20000000006 */
[--C-:B------:R-:W-:Y:S02]  /*73b0*/  HADD2.F32 R0, -RZ, R36.reuse.H0_H0 ;  /* 0x20000024ff007230 */ /* 0x100fe40000004100 */
[----:B------:R-:W-:Y:S01]  /*73c0*/  FFMA R11, R27, R3, R11 ;  /* 0x000000031b0b7223 */ /* 0x000fe2000000000b */
[----:B------:R-:W-:Y:S01]  /*73d0*/  HADD2.F32 R2, -RZ, R36.H1_H1 ;  /* 0x30000024ff027230 */ /* 0x000fe20000004100 */
[----:B------:R-:W-:Y:S01]  /*73e0*/  F2FP.F16.F32.PACK_AB R34, R5, R4 ;  /* 0x000000040522723e */ /* 0x000fe200000000ff */
[C---:B------:R-:W-:Y:S01]  /*73f0*/  FMUL R9, R24.reuse, R13 ;  /* 0x0000000d18097220 */ /* 0x040fe20000400000 */
[--C-:B------:R-:W-:Y:S01]  /*7400*/  HADD2.F32 R3, -RZ, R37.reuse.H0_H0 ;  /* 0x20000025ff037230 */ /* 0x100fe20000004100 */
[----:B------:R-:W-:Y:S01]  /*7410*/  F2FP.F16.F32.PACK_AB R35, R11, R6 ;  /* 0x000000060b23723e */ /* 0x000fe200000000ff */
[C---:B------:R-:W-:Y:S01]  /*7420*/  FMUL R10, R24.reuse, R14 ;  /* 0x0000000e180a7220 */ /* 0x040fe20000400000 */
[C---:B------:R-:W-:Y:S01]  /*7430*/  FFMA R8, R27.reuse, R0, R8 ;  /* 0x000000001b087223 */ /* 0x040fe20000000008 */
[C---:B------:R-:W-:Y:S01]  /*7440*/  FFMA R9, R27.reuse, R2, R9 ;  /* 0x000000021b097223 */ /* 0x040fe20000000009 */
[----:B------:R-:W-:Y:S01]  /*7450*/  HADD2.F32 R0, -RZ, R37.H1_H1 ;  /* 0x30000025ff007230 */ /* 0x000fe20000004100 */
[----:B------:R3:W-:Y:S01]  /*7460*/  STSM.16.M88.4 [R69+0x1200], R32 ;  /* 0x0012002045007844 */ /* 0x0007e20000000200 */
[----:B------:R-:W-:Y:S01]  /*7470*/  FFMA R10, R27, R3, R10 ;  /* 0x000000031b0a7223 */ /* 0x000fe2000000000a */
[C---:B------:R-:W-:Y:S01]  /*7480*/  FMUL R15, R24.reuse, R15 ;  /* 0x0000000f180f7220 */ /* 0x040fe20000400000 */
[----:B------:R-:W-:Y:S01]  /*7490*/  F2FP.F16.F32.PACK_AB R8, R9, R8 ;  /* 0x000000080908723e */ /* 0x000fe200000000ff */
[--C-:B------:R-:W-:Y:S02]  /*74a0*/  HADD2.F32 R2, -RZ, R38.reuse.H0_H0 ;  /* 0x20000026ff027230 */ /* 0x100fe40000004100 */
[C---:B------:R-:W-:Y:S01]  /*74b0*/  FMUL R13, R24.reuse, R17 ;  /* 0x00000011180d7220 */ /* 0x040fe20000400000 */
[----:B------:R-:W-:Y:S02]  /*74c0*/  HADD2.F32 R3, -RZ, R38.H1_H1 ;  /* 0x30000026ff037230 */ /* 0x000fe40000004100 */
[C---:B------:R-:W-:Y:S01]  /*74d0*/  FMUL R14, R24.reuse, R18 ;  /* 0x00000012180e7220 */ /* 0x040fe20000400000 */
[--C-:B------:R-:W-:Y:S02]  /*74e0*/  HADD2.F32 R4, -RZ, R39.reuse.H0_H0 ;  /* 0x20000027ff047230 */ /* 0x100fe40000004100 */
[C---:B------:R-:W-:Y:S01]  /*74f0*/  FFMA R15, R27.reuse, R0, R15 ;  /* 0x000000001b0f7223 */ /* 0x040fe2000000000f */
[----:B------:R-:W-:Y:S01]  /*7500*/  MOV R0, UR50 ;  /* 0x0000003200007c02 */ /* 0x000fe20008000f00 */
        /* <DEDUP_REMOVED lines=8> */
[----:B------:R-:W-:Y:S02]  /*7590*/  F2FP.F16.F32.PACK_AB R11, R19, R14 ;  /* 0x0000000e130b723e */ /* 0x000fe400000000ff */
[----:B------:R-:W-:Y:S02]  /*75a0*/  @P6 LEA R0, R0, UR49, 0x3 ;  /* 0x0000003100006c11 */ /* 0x000fe4000f8e18ff */
[----:B------:R-:W-:Y:S01]  /*75b0*/  LEA R2, R71, UR49, 0x3 ;  /* 0x0000003147027c11 */ /* 0x000fe2000f8e18ff */
[----:B------:R3:W-:Y:S01]  /*75c0*/  STSM.16.M88.4 [R68+0x1200], R8 ;  /* 0x0012000844007844 */ /* 0x0007e20000000200 */
[----:B------:R-:W-:Y:S02]  /*75d0*/  @P6 IADD3 R0, PT, PT, R0, 0xa0, RZ ;  /* 0x000000a000006810 */ /* 0x000fe40007ffe0ff */
[----:B------:R-:W-:Y:S01]  /*75e0*/  @P6 SHF.L.U32 R3, R48, 0x1f, RZ ;  /* 0x0000001f30036819 */ /* 0x000fe200000006ff */
[----:B------:R-:W-:Y:S01]  /*75f0*/  @!PT LDS RZ, [RZ] ;  /* 0x00000000fffff984 */ /* 0x000fe20000000800 */
[----:B------:R-:W-:Y:S01]  /*7600*/  @!PT LDS RZ, [RZ] ;  /* 0x00000000fffff984 */ /* 0x000fe20000000800 */
[----:B------:R-:W-:Y:S01]  /*7610*/  @!PT LDS RZ, [RZ] ;  /* 0x00000000fffff984 */ /* 0x000fe20000000800 */
[----:B------:R-:W-:Y:S01]  /*7620*/  @!PT LDS RZ, [RZ] ;  /* 0x00000000fffff984 */ /* 0x000fe20000000800 */
[----:B------:R4:W-:Y:S06]  /*7630*/  MEMBAR.ALL.CTA ;  /* 0x0000000000007992 */ /* 0x0009ec0000008000 */
[----:B----4-:R-:W4:Y:S01]  /*7640*/  FENCE.VIEW.ASYNC.S ;  /* 0x00000000000073c6 */ /* 0x010f220000000000 */
[----:B-1----:R-:W-:Y:S01]  /*7650*/  @P6 PRMT R0, R75, 0x654, R0 ;  /* 0x000006544b006816 */ /* 0x002fe20000000000 */
[----:B----4-:R-:W-:Y:S06]  /*7660*/  BAR.SYNC.DEFER_BLOCKING 0x1, 0x80 ;  /* 0x0042000000007b1d */ /* 0x010fec0000010000 */
[----:B------:R-:W-:Y:S05]  /*7670*/  @P0 BRA `(.L_x_104) ;  /* 0x0000000000300947 */ /* 0x000fea0003800000 */
[----:B------:R-:W1:Y:S01]  /*7680*/  LDCU.64 UR6, c[0x0][0x348] ;  /* 0x00006900ff0677ac */ /* 0x000e620008000a00 */
[----:B------:R-:W-:Y:S02]  /*7690*/  R2UR UR10, R65 ;  /* 0x00000000410a72ca */ /* 0x000fe400000e0000 */
[----:B------:R-:W-:Y:S01]  /*76a0*/  R2UR UR11, R64 ;  /* 0x00000000400b72ca */ /* 0x000fe200000e0000 */
[----:B------:R-:W-:Y:S01]  /*76b0*/  UIADD3 UR9, UPT, UPT, UR41, 0x20, URZ ;  /* 0x0000002029097890 */ /* 0x000fe2000fffe0ff */
[----:B------:R-:W-:Y:S01]  /*76c0*/  R2UR UR12, R62 ;  /* 0x000000003e0c72ca */ /* 0x000fe200000e0000 */
[----:B------:R-:W-:Y:S01]  /*76d0*/  UIADD3 UR8, UPT, UPT, UR49, 0x1200, URZ ;  /* 0x0000120031087890 */ /* 0x000fe2000fffe0ff */
[----:B------:R-:W-:Y:S01]  /*76e0*/  R2UR UR13, R63 ;  /* 0x000000003f0d72ca */ /* 0x000fe200000e0000 */
[----:B-1----:R-:W-:Y:S04]  /*76f0*/  UIADD3 UR4, UP0, UPT, UR6, 0x780, URZ ;  /* 0x0000078006047890 */ /* 0x002fe8000ff1e0ff */
[----:B------:R-:W-:Y:S09]  /*7700*/  UIADD3.X UR5, UPT, UPT, URZ, UR7, URZ, UP0, !UPT ;  /* 0x00000007ff057290 */ /* 0x000ff200087fe4ff */
[----:B------:R1:W-:Y:S01]  /*7710*/  UTMASTG.5D.IM2COL [UR8], [UR4] ;  /* 0x00000008040073b5 */ /* 0x0003e20008060000 */
[----:B------:R0:W-:Y:S01]  /*7720*/  UTMACMDFLUSH ;  /* 0x00000000000079b7 */ /* 0x0001e20000000000 */
[----:B-1----:R-:W-:Y:S04]  /*7730*/  DEPBAR.LE SB0, 0x1 ;  /* 0x000080400000791a */ /* 0x002fe80000000000 */
.L_x_104:
[----:B------:R-:W-:Y:S05]  /*7740*/  BSYNC.RECONVERGENT B0 ;  /* 0x0000000000007941 */ /* 0x000fea0003800200 */
.L_x_103:
[----:B------:R-:W-:Y:S01]  /*7750*/  BAR.SYNC.DEFER_BLOCKING 0x1, 0x80 ;  /* 0x0042000000007b1d */ /* 0x000fe20000010000 */
[----:B------:R-:W-:Y:S04]  /*7760*/  UIADD3 UR4, UPT, UPT, UR50, 0x1, URZ ;  /* 0x0000000132047890 */ /* 0x000fe8000fffe0ff */
[----:B------:R-:W-:Y:S04]  /*7770*/  UISETP.NE.AND UP0, UPT, UR4, 0x4, UPT ;  /* 0x000000040400788c */ /* 0x000fe8000bf05270 */
[----:B------:R-:W-:Y:S01]  /*7780*/  USEL UR40, UR4, URZ, UP0 ;  /* 0x000000ff04287287 */ /* 0x000fe20008000000 */
[----:B------:R1:W-:Y:S01]  /*7790*/  @P6 SYNCS.ARRIVE.TRANS64.RED.A1T0 RZ, [R0+URZ], RZ ;  /* 0x000000ff00ff69a7 */ /* 0x0003e200081004ff */
[----:B------:R-:W-:Y:S01]  /*77a0*/  BSSY B1, `(.L_x_105) ;  /* 0x0000014000017945 */ /* 0x000fe20003800000 */
[----:B------:R-:W4:Y:S02]  /*77b0*/  @P6 SYNCS.PHASECHK.TRANS64.TRYWAIT P0, [R2+URZ+0x80], R3 ;  /* 0x00008003020065a7 */ /* 0x000f2400080011ff */
[----:B----4-:R-:W-:Y:S01]  /*77c0*/  @P6 SEL R73, RZ, 0x1, !P0 ;  /* 0x00000001ff496807 */ /* 0x010fe20004000000 */
[----:B-1----:R-:W-:Y:S06]  /*77d0*/  @!P6 BRA `(.L_x_106) ;  /* 0x000000000040e947 */ /* 0x002fec0003800000 */
[----:B------:R-:W-:Y:S01]  /*77e0*/  ISETP.NE.AND P1, PT, R74, RZ, PT ;  /* 0x000000ff4a00720c */ /* 0x000fe20003f25270 */
[----:B------:R-:W-:Y:S01]  /*77f0*/  BSSY B0, `(.L_x_107) ;  /* 0x0000009000007945 */ /* 0x000fe20003800000 */
[----:B------:R-:W-:Y:S11]  /*7800*/  ISETP.NE.AND P0, PT, R73, RZ, PT ;  /* 0x000000ff4900720c */ /* 0x000ff60003f05270 */
[----:B------:R-:W-:Y:S05]  /*7810*/  @P1 IMAD R3, R71, 0x1000, R72 ;  /* 0x0000100047031824 */ /* 0x000fea00078e0248 */
[----:B------:R-:W-:Y:S05]  /*7820*/  @P1 IADD3 R0, PT, PT, R3, UR49, RZ ;  /* 0x0000003103001c10 */ /* 0x000fea000fffe0ff */
[----:B------:R-:W-:Y:S01]  /*7830*/  @P1 IMAD.IADD R0, R61, 0x1, R0 ;  /* 0x000000013d001824 */ /* 0x000fe200078e0200 */
[----:B------:R-:W-:Y:S06]  /*7840*/  @P0 BRA `(.L_x_108) ;  /* 0x00000000000c0947 */ /* 0x000fec0003800000 */
[----:B------:R-:W-:Y:S04]  /*7850*/  SHF.L.U32 R4, R48, 0x1f, RZ ;  /* 0x0000001f30047819 */ /* 0x000fe800000006ff */
[----:B------:R-:W1:Y:S02]  /*7860*/  SYNCS.PHASECHK.TRANS64.TRYWAIT P0, [R2+URZ+0x80], R4 ;  /* 0x00008004020075a7 */ /* 0x000e6400080011ff */
[----:B-1----:R-:W-:Y:S05]  /*7870*/  @!P0 BRA `(.L_x_109) ;  /* 0x0000001c00a08947 */ /* 0x002fea0003800000 */
.L_x_108:
[----:B------:R-:W-:Y:S05]  /*7880*/  BSYNC B0 ;  /* 0x0000000000007941 */ /* 0x000fea0003800000 */
.L_x_107:
[----:B------:R-:W-:Y:S02]  /*7890*/  ISETP.NE.AND P0, PT, R74, RZ, PT ;  /* 0x000000ff4a00720c */ /* 0x000fe40003f05270 */
[----:B------:R-:W-:Y:S11]  /*78a0*/  IADD3 R71, PT, PT, R71, 0x1, RZ ;  /* 0x0000000147477810 */ /* 0x000ff60007ffe0ff */
[----:B------:R-:W-:Y:S05]  /*78b0*/  @P0 WARPSYNC.ALL ;  /* 0x0000000000000948 */ /* 0x000fea0003800000 */
[----:B------:R4:W1:Y:S04]  /*78c0*/  @P0 LDSM.16.M88.4 R28, [R3+UR49+0x200] ;  /* 0x00020031031c083b */ /* 0x0008680008000200 */
[----:B------:R4:W1:Y:S02]  /*78d0*/  @P0 LDSM.16.M88.4 R36, [R0+0x200] ;  /* 0x000200000024083b */ /* 0x0008640000000200 */
.L_x_106:
[----:B------:R-:W-:Y:S05]  /*78e0*/  BSYNC B1 ;  /* 0x0000000000017941 */ /* 0x000fea0003800000 */
.L_x_105:
[----:B----4-:R-:W-:Y:S05]  /*78f0*/  VIADD R0, R25, 0x40 ;  /* 0x0000004019007836 */ /* 0x010fea0000000000 */
[----:B------:R-:W-:Y:S04]  /*7900*/  SHF.R.U32.HI R0, RZ, 0x15, R0 ;  /* 0x00000015ff007819 */ /* 0x000fe80000011600 */
[----:B------:R-:W-:Y:S11]  /*7910*/  LOP3.LUT P0, RZ, R0, 0x3, R52, 0x48, !PT ;  /* 0x0000000300ff7812 */ /* 0x000ff60007804834 */
[----:B------:R-:W-:Y:S02]  /*7920*/  @!UPT UIADD3 URZ, UPT, UPT, URZ, URZ, URZ ;  /* 0x000000fffffff290 */ /* 0x000fe4000fffe0ff */
[----:B------:R-:W-:Y:S05]  /*7930*/  @!P0 BRA `(.L_x_110) ;  /* 0x0000000000408947 */ /* 0x000fea0003800000 */
[----:B------:R-:W4:Y:S01]  /*7940*/  LDCU.64 UR8, c[0x4][0x70] ;  /* 0x01000e00ff0877ac */ /* 0x000f220008000a00 */
[----:B------:R-:W-:Y:S01]  /*7950*/  MOV R3, 0x0 ;  /* 0x0000000000037802 */ /* 0x000fe20000000f00 */
[----:B------:R-:W-:Y:S02]  /*7960*/  HFMA2 R12, -RZ, RZ, 0, 5.9604644775390625e-08 ;  /* 0x00000001ff0c7431 */ /* 0x000fe400000001ff */
[----:B---3--:R-:W-:Y:S02]  /*7970*/  IMAD.MOV.U32 R8, RZ, RZ, 0x192 ;  /* 0x00000192ff087424 */ /* 0x008fe400078e00ff */
[----:B------:R-:W-:Y:S01]  /*7980*/  IMAD.MOV.U32 R13, RZ, RZ, RZ ;  /* 0x000000ffff0d7224 */ /* 0x000fe200078e00ff */
[----:B------:R-:W3:Y:S01]  /*7990*/  LDCU.64 UR6, c[0x4][0x78] ;  /* 0x01000f00ff0677ac */ /* 0x000ee20008000a00 */
[----:B-1----:R-:W1:Y:S01]  /*79a0*/  LDC.64 R2, c[0x4][R3] ;  /* 0x0100000003027b82 */ /* 0x002e620000000a00 */
[----:B------:R-:W5:Y:S01]  /*79b0*/  LDCU.64 UR4, c[0x4][0x10] ;  /* 0x01000200ff0477ac */ /* 0x000f620008000a00 */
[----:B----4-:R-:W-:Y:S01]  /*79c0*/  MOV R5, UR9 ;  /* 0x0000000900057c02 */ /* 0x010fe20008000f00 */
[----:B------:R-:W-:Y:S01]  /*79d0*/  IMAD.U32 R4, RZ, RZ, UR8 ;  /* 0x00000008ff047e24 */ /* 0x000fe2000f8e00ff */
[----:B---3--:R-:W-:Y:S01]  /*79e0*/  MOV R7, UR7 ;  /* 0x0000000700077c02 */ /* 0x008fe20008000f00 */
[----:B------:R-:W-:Y:S01]  /*79f0*/  IMAD.U32 R6, RZ, RZ, UR6 ;  /* 0x00000006ff067e24 */ /* 0x000fe2000f8e00ff */
[----:B-----5:R-:W-:Y:S01]  /*7a00*/  MOV R11, UR5 ;  /* 0x00000005000b7c02 */ /* 0x020fe20008000f00 */
[----:B------:R-:W-:Y:S02]  /*7a10*/  IMAD.U32 R10, RZ, RZ, UR4 ;  /* 0x00000004ff0a7e24 */ /* 0x000fe4000f8e00ff */
[----:B------:R-:W-:Y:S07]  /*7a20*/  LEPC R20, `(.L_x_110) ;  /* 0x000000001014794e */ /* 0x000fee0000000000 */
[----:B-12---:R-:W-:Y:S05]  /*7a30*/  CALL.ABS.NOINC R2 ;  /* 0x0000000002007343 */ /* 0x006fea0003c00000 */
.L_x_110:
[----:B------:R-:W-:Y:S01]  /*7a40*/  ISETP.NE.AND P6, PT, R67, RZ, PT ;  /* 0x000000ff4300720c */ /* 0x000fe20003fc5270 */
[----:B------:R-:W-:Y:S05]  /*7a50*/  WARPSYNC.ALL ;  /* 0x0000000000007948 */ /* 0x000fea0003800000 */
[----:B------:R-:W-:Y:S01]  /*7a60*/  R2UR UR4, R25 ;  /* 0x00000000190472ca */ /* 0x000fe200000e0000 */
[--C-:B-1----:R-:W-:Y:S01]  /*7a70*/  HADD2.F32 R3, -RZ, R28.reuse.H0_H0 ;  /* 0x2000001cff037230 */ /* 0x102fe20000004100 */
[----:B------:R-:W-:Y:S01]  /*7a80*/  ISETP.NE.AND P0, PT, R50, RZ, PT ;  /* 0x000000ff3200720c */ /* 0x000fe20003f05270 */
[--C-:B------:R-:W-:Y:S01]  /*7a90*/  HADD2.F32 R20, -RZ, R29.reuse.H0_H0 ;  /* 0x2000001dff147230 */ /* 0x100fe20000004100 */
[----:B------:R-:W-:Y:S01]  /*7aa0*/  BSSY.RECONVERGENT B0, `(.L_x_111) ;  /* 0x0000054000007945 */ /* 0x000fe20003800200 */
[----:B------:R-:W-:Y:S08]  /*7ab0*/  HADD2.F32 R21, -RZ, R29.H1_H1 ;  /* 0x3000001dff157230 */ /* 0x000ff00000004100 */
[----:B---3--:R-:W1:Y:S02]  /*7ac0*/  LDTM.16dp256bit.x4 R4, tmem[UR4+0x40] ;  /* 0x00004004000479ee */ /* 0x008e640008120000 */
[C---:B-1----:R-:W-:Y:S01]  /*7ad0*/  FMUL R0, R24.reuse, R4 ;  /* 0x0000000418007220 */ /* 0x042fe20000400000 */
[----:B------:R-:W-:Y:S02]  /*7ae0*/  HADD2.F32 R4, -RZ, R28.H1_H1 ;  /* 0x3000001cff047230 */ /* 0x000fe40000004100 */
[C---:B------:R-:W-:Y:S01]  /*7af0*/  FMUL R2, R24.reuse, R5 ;  /* 0x0000000518027220 */ /* 0x040fe20000400000 */
[C---:B------:R-:W-:Y:S01]  /*7b00*/  FMUL R7, R24.reuse, R7 ;  /* 0x0000000718077220 */ /* 0x040fe20000400000 */
[C---:B------:R-:W-:Y:S01]  /*7b10*/  FFMA R0, R27.reuse, R3, R0 ;  /* 0x000000031b007223 */ /* 0x040fe20000000000 */
[C---:B------:R-:W-:Y:S01]  /*7b20*/  FMUL R3, R24.reuse, R6 ;  /* 0x0000000618037220 */ /* 0x040fe20000400000 */
[C---:B------:R-:W-:Y:S01]  /*7b30*/  FFMA R2, R27.reuse, R4, R2 ;  /* 0x000000041b027223 */ /* 0x040fe20000000002 */
[C---:B------:R-:W-:Y:S01]  /*7b40*/  FMUL R4, R24.reuse, R8 ;  /* 0x0000000818047220 */ /* 0x040fe20000400000 */
[C---:B------:R-:W-:Y:S01]  /*7b50*/  FMUL R8, R24.reuse, R12 ;  /* 0x0000000c18087220 */ /* 0x040fe20000400000 */
[----:B------:R-:W-:Y:S01]  /*7b60*/  FMUL R12, R24, R16 ;  /* 0x00000010180c7220 */ /* 0x000fe20000400000 */
[C---:B------:R-:W-:Y:S01]  /*7b70*/  FFMA R3, R27.reuse, R20, R3 ;  /* 0x000000141b037223 */ /* 0x040fe20000000003 */
[----:B------:R-:W-:Y:S01]  /*7b80*/  F2FP.F16.F32.PACK_AB R32, R2, R0 ;  /* 0x000000000220723e */ /* 0x000fe200000000ff */
[--C-:B------:R-:W-:Y:S02]  /*7b90*/  HADD2.F32 R16, -RZ, R30.reuse.H0_H0 ;  /* 0x2000001eff107230 */ /* 0x100fe40000004100 */
[C---:B------:R-:W-:Y:S01]  /*7ba0*/  FMUL R5, R24.reuse, R9 ;  /* 0x0000000918057220 */ /* 0x040fe20000400000 */
[----:B------:R-:W-:Y:S02]  /*7bb0*/  HADD2.F32 R0, -RZ, R30.H1_H1 ;  /* 0x3000001eff007230 */ /* 0x000fe40000004100 */
[C---:B------:R-:W-:Y:S01]  /*7bc0*/  FFMA R7, R27.reuse, R21, R7 ;  /* 0x000000151b077223 */ /* 0x040fe20000000007 */
[--C-:B------:R-:W-:Y:S02]  /*7bd0*/  HADD2.F32 R2, -RZ, R31.reuse.H0_H0 ;  /* 0x2000001fff027230 */ /* 0x100fe40000004100 */
[C---:B------:R-:W-:Y:S01]  /*7be0*/  FMUL R6, R24.reuse, R10 ;  /* 0x0000000a18067220 */ /* 0x040fe20000400000 */
[C---:B------:R-:W-:Y:S01]  /*7bf0*/  FFMA R4, R27.reuse, R16, R4 ;  /* 0x000000101b047223 */ /* 0x040fe20000000004 */
[----:B------:R-:W-:Y:S01]  /*7c00*/  FFMA R5, R27, R0, R5 ;  /* 0x000000001b057223 */ /* 0x000fe20000000005 */
[----:B------:R-:W-:Y:S01]  /*7c10*/  F2FP.F16.F32.PACK_AB R33, R7, R3 ;  /* 0x000000030721723e */ /* 0x000fe200000000ff */
[----:B------:R-:W-:Y:S02]  /*7c20*/  HADD2.F32 R16, -RZ, R31.H1_H1 ;  /* 0x3000001fff107230 */ /* 0x000fe40000004100 */
        /* <DEDUP_REMOVED lines=9> */
[C---:B------:R-:W-:Y:S01]  /*7cc0*/  FFMA R8, R27.reuse, R0, R8 ;  /* 0x000000001b087223 */ /* 0x040fe20000000008 */
[C---:B------:R-:W-:Y:S01]  /*7cd0*/  FFMA R9, R27.reuse, R2, R9 ;  /* 0x000000021b097223 */ /* 0x040fe20000000009 */
[----:B------:R-:W-:Y:S02]  /*7ce0*/  HADD2.F32 R0, -RZ, R37.H1_H1 ;  /* 0x30000025ff007230 */ /* 0x000fe40000004100 */
[----:B------:R-:W-:Y:S01]  /*7cf0*/  FFMA R10, R27, R3, R10 ;  /* 0x000000031b0a7223 */ /* 0x000fe2000000000a */
[----:B------:R-:W-:Y:S01]  /*7d00*/  F2FP.F16.F32.PACK_AB R35, R11, R6 ;  /* 0x000000060b23723e */ /* 0x000fe200000000ff */
[C---:B------:R-:W-:Y:S01]  /*7d10*/  FMUL R15, R24.reuse, R15 ;  /* 0x0000000f180f7220 */ /* 0x040fe20000400000 */
[--C-:B------:R-:W-:Y:S02]  /*7d20*/  HADD2.F32 R2, -RZ, R38.reuse.H0_H0 ;  /* 0x20000026ff027230 */ /* 0x100fe40000004100 */
[C---:B------:R-:W-:Y:S01]  /*7d30*/  FMUL R13, R24.reuse, R17 ;  /* 0x00000011180d7220 */ /* 0x040fe20000400000 */
[----:B------:R-:W-:Y:S01]  /*7d40*/  HADD2.F32 R3, -RZ, R38.H1_H1 ;  /* 0x30000026ff037230 */ /* 0x000fe20000004100 */
[----:B------:R1:W-:Y:S01]  /*7d50*/  STSM.16.M88.4 [R69+0x2200], R32 ;  /* 0x0022002045007844 */ /* 0x0003e20000000200 */
[----:B------:R-:W-:Y:S01]  /*7d60*/  F2FP.F16.F32.PACK_AB R8, R9, R8 ;  /* 0x000000080908723e */ /* 0x000fe200000000ff */
[--C-:B------:R-:W-:Y:S02]  /*7d70*/  HADD2.F32 R4, -RZ, R39.reuse.H0_H0 ;  /* 0x20000027ff047230 */ /* 0x100fe40000004100 */
[C---:B------:R-:W-:Y:S01]  /*7d80*/  FMUL R14, R24.reuse, R18 ;  /* 0x00000012180e7220 */ /* 0x040fe20000400000 */
[----:B------:R-:W-:Y:S02]  /*7d90*/  HADD2.F32 R5, -RZ, R39.H1_H1 ;  /* 0x30000027ff057230 */ /* 0x000fe40000004100 */
[C---:B------:R-:W-:Y:S01]  /*7da0*/  FFMA R15, R27.reuse, R0, R15 ;  /* 0x000000001b0f7223 */ /* 0x040fe2000000000f */
[----:B------:R-:W-:Y:S01]  /*7db0*/  MOV R0, UR40 ;  /* 0x0000002800007c02 */ /* 0x000fe20008000f00 */
        /* <DEDUP_REMOVED lines=18> */
[----:B---3--:R-:W3:Y:S01]  /*7ee0*/  FENCE.VIEW.ASYNC.S ;  /* 0x00000000000073c6 */ /* 0x008ee20000000000 */
[----:B------:R-:W-:Y:S01]  /*7ef0*/  @P6 PRMT R0, R75, 0x654, R0 ;  /* 0x000006544b006816 */ /* 0x000fe20000000000 */
[----:B---3--:R-:W-:Y:S06]  /*7f00*/  BAR.SYNC.DEFER_BLOCKING 0x1, 0x80 ;  /* 0x0042000000007b1d */ /* 0x008fec0000010000 */
[----:B------:R-:W-:Y:S05]  /*7f10*/  @P0 BRA `(.L_x_112) ;  /* 0x0000000000300947 */ /* 0x000fea0003800000 */
[----:B------:R-:W3:Y:S01]  /*7f20*/  LDCU.64 UR6, c[0x0][0x348] ;  /* 0x00006900ff0677ac */ /* 0x000ee20008000a00 */
[----:B------:R-:W-:Y:S02]  /*7f30*/  R2UR UR10, R65 ;  /* 0x00000000410a72ca */ /* 0x000fe400000e0000 */
[----:B------:R-:W-:Y:S01]  /*7f40*/  R2UR UR11, R64 ;  /* 0x00000000400b72ca */ /* 0x000fe200000e0000 */
[----:B------:R-:W-:Y:S01]  /*7f50*/  UIADD3 UR9, UPT, UPT, UR41, 0x40, URZ ;  /* 0x0000004029097890 */ /* 0x000fe2000fffe0ff */
[----:B------:R-:W-:Y:S01]  /*7f60*/  R2UR UR12, R62 ;  /* 0x000000003e0c72ca */ /* 0x000fe200000e0000 */
[----:B------:R-:W-:Y:S01]  /*7f70*/  UIADD3 UR8, UPT, UPT, UR49, 0x2200, URZ ;  /* 0x0000220031087890 */ /* 0x000fe2000fffe0ff */
[----:B------:R-:W-:Y:S01]  /*7f80*/  R2UR UR13, R63 ;  /* 0x000000003f0d72ca */ /* 0x000fe200000e0000 */
[----:B---3--:R-:W-:Y:S04]  /*7f90*/  UIADD3 UR4, UP0, UPT, UR6, 0x780, URZ ;  /* 0x0000078006047890 */ /* 0x008fe8000ff1e0ff */
[----:B------:R-:W-:Y:S09]  /*7fa0*/  UIADD3.X UR5, UPT, UPT, URZ, UR7, URZ, UP0, !UPT ;  /* 0x00000007ff057290 */ /* 0x000ff200087fe4ff */
[----:B------:R3:W-:Y:S01]  /*7fb0*/  UTMASTG.5D.IM2COL [UR8], [UR4] ;  /* 0x00000008040073b5 */ /* 0x0007e20008060000 */
[----:B------:R0:W-:Y:S01]  /*7fc0*/  UTMACMDFLUSH ;  /* 0x00000000000079b7 */ /* 0x0001e20000000000 */
[----:B---3--:R-:W-:Y:S04]  /*7fd0*/  DEPBAR.LE SB0, 0x1 ;  /* 0x000080400000791a */ /* 0x008fe80000000000 */
.L_x_112:
[----:B------:R-:W-:Y:S05]  /*7fe0*/  BSYNC.RECONVERGENT B0 ;  /* 0x0000000000007941 */ /* 0x000fea0003800200 */
.L_x_111:
        /* <DEDUP_REMOVED lines=8> */
[----:B---3--:R-:W-:Y:S06]  /*8070*/  @!P6 BRA `(.L_x_114) ;  /* 0x000000000040e947 */ /* 0x008fec0003800000 */
        /* <DEDUP_REMOVED lines=8> */
[----:B------:R-:W3:Y:S02]  /*8100*/  SYNCS.PHASECHK.TRANS64.TRYWAIT P0, [R3+URZ+0x80], R0 ;  /* 0x00008000030075a7 */ /* 0x000ee400080011ff */
[----:B---3--:R-:W-:Y:S05]  /*8110*/  @!P0 BRA `(.L_x_117) ;  /* 0x00000014008c8947 */ /* 0x008fea0003800000 */
.L_x_116:
[----:B------:R-:W-:Y:S05]  /*8120*/  BSYNC B0 ;  /* 0x0000000000007941 */ /* 0x000fea0003800000 */
.L_x_115:
[----:B------:R-:W-:Y:S11]  /*8130*/  ISETP.NE.AND P0, PT, R74, RZ, PT ;  /* 0x000000ff4a00720c */ /* 0x000ff60003f05270 */
[----:B------:R-:W-:Y:S02]  /*8140*/  @!UPT UIADD3 URZ, UPT, UPT, URZ, URZ, URZ ;  /* 0x000000fffffff290 */ /* 0x000fe4000fffe0ff */
[----:B------:R-:W-:Y:S05]  /*8150*/  @P0 WARPSYNC.ALL ;  /* 0x0000000000000948 */ /* 0x000fea0003800000 */
[----:B------:R4:W1:Y:S04]  /*8160*/  @P0 LDSM.16.M88.4 R28, [R71+UR49+0x200] ;  /* 0x00020031471c083b */ /* 0x0008680008000200 */
[----:B------:R4:W1:Y:S02]  /*8170*/  @P0 LDSM.16.M88.4 R36, [R2+0x200] ;  /* 0x000200000224083b */ /* 0x0008640000000200 */
.L_x_114:
[----:B------:R-:W-:Y:S05]  /*8180*/  BSYNC B1 ;  /* 0x0000000000017941 */ /* 0x000fea0003800000 */
.L_x_113:
[----:B---3--:R-:W-:Y:S05]  /*8190*/  VIADD R0, R25, 0x60 ;  /* 0x0000006019007836 */ /* 0x008fea0000000000 */
[----:B------:R-:W-:Y:S04]  /*81a0*/  SHF.R.U32.HI R0, RZ, 0x15, R0 ;  /* 0x00000015ff007819 */ /* 0x000fe80000011600 */
[----:B------:R-:W-:Y:S11]  /*81b0*/  LOP3.LUT P0, RZ, R0, 0x3, R52, 0x48, !PT ;  /* 0x0000000300ff7812 */ /* 0x000ff60007804834 */
[----:B------:R-:W-:Y:S02]  /*81c0*/  @!UPT UIADD3 URZ, UPT, UPT, URZ, URZ, URZ ;  /* 0x000000fffffff290 */ /* 0x000fe4000fffe0ff */
[----:B------:R-:W-:Y:S05]  /*81d0*/  @!P0 BRA `(.L_x_118) ;  /* 0x0000000000408947 */ /* 0x000fea0003800000 */
[----:B------:R-:W3:Y:S01]  /*81e0*/  LDCU.64 UR8, c[0x4][0x70] ;  /* 0x01000e00ff0877ac */ /* 0x000ee20008000a00 */
[----:B------:R-:W-:Y:S01]  /*81f0*/  MOV R3, 0x0 ;  /* 0x0000000000037802 */ /* 0x000fe20000000f00 */
[----:B------:R-:W-:Y:S02]  /*8200*/  HFMA2 R12, -RZ, RZ, 0, 5.9604644775390625e-08 ;  /* 0x00000001ff0c7431 */ /* 0x000fe400000001ff */
[----:B-1----:R-:W-:Y:S02]  /*8210*/  IMAD.MOV.U32 R8, RZ, RZ, 0x192 ;  /* 0x00000192ff087424 */ /* 0x002fe400078e00ff */
[----:B------:R-:W-:Y:S01]  /*8220*/  IMAD.MOV.U32 R13, RZ, RZ, RZ ;  /* 0x000000ffff0d7224 */ /* 0x000fe200078e00ff */
[----:B------:R-:W1:Y:S01]  /*8230*/  LDCU.64 UR6, c[0x4][0x78] ;  /* 0x01000f00ff0677ac */ /* 0x000e620008000a00 */
[----:B----4-:R-:W4:Y:S01]  /*8240*/  LDC.64 R2, c[0x4][R3] ;  /* 0x0100000003027b82 */ /* 0x010f220000000a00 */
        /* <DEDUP_REMOVED lines=9> */
.L_x_118:
[----:B------:R-:W-:Y:S01]  /*82e0*/  ISETP.NE.AND P0, PT, R50, RZ, PT ;  /* 0x000000ff3200720c */ /* 0x000fe20003f05270 */
[----:B------:R-:W-:Y:S05]  /*82f0*/  WARPSYNC.ALL ;  /* 0x0000000000007948 */ /* 0x000fea0003800000 */
[----:B------:R-:W-:Y:S01]  /*8300*/  R2UR UR4, R25 ;  /* 0x00000000190472ca */ /* 0x000fe200000e0000 */
[----:B------:R-:W3:Y:S01]  /*8310*/  S2UR UR5, SR_CgaCtaId ;  /* 0x00000000000579c3 */ /* 0x000ee20000008800 */
[--C-:B-1----:R-:W-:Y:S01]  /*8320*/  HADD2.F32 R0, -RZ, R28.reuse.H0_H0 ;  /* 0x2000001cff007230 */ /* 0x102fe20000004100 */
[----:B------:R-:W-:Y:S01]  /*8330*/  BSSY.RECONVERGENT B0, `(.L_x_119) ;  /* 0x0000054000007945 */ /* 0x000fe20003800200 */
[----:B----4-:R-:W-:Y:S02]  /*8340*/  HADD2.F32 R2, -RZ, R28.H1_H1 ;  /* 0x3000001cff027230 */ /* 0x010fe40000004100 */
[--C-:B------:R-:W-:Y:S02]  /*8350*/  HADD2.F32 R3, -RZ, R29.reuse.H0_H0 ;  /* 0x2000001dff037230 */ /* 0x100fe40000004100 */
[----:B------:R-:W-:Y:S02]  /*8360*/  HADD2.F32 R20, -RZ, R29.H1_H1 ;  /* 0x3000001dff147230 */ /* 0x000fe40000004100 */
[--C-:B------:R-:W-:Y:S02]  /*8370*/  HADD2.F32 R21, -RZ, R30.reuse.H0_H0 ;  /* 0x2000001eff157230 */ /* 0x100fe40000004100 */
[----:B------:R-:W-:Y:S01]  /*8380*/  HADD2.F32 R25, -RZ, R30.H1_H1 ;  /* 0x3000001eff197230 */ /* 0x000fe20000004100 */
[----:B------:R-:W1:Y:S01]  /*8390*/  LDTM.16dp256bit.x4 R4, tmem[UR4+0x60] ;  /* 0x00006004000479ee */ /* 0x000e620008120000 */
[----:B------:R-:W-:Y:S01]  /*83a0*/  R2UR UR4, R70 ;  /* 0x00000000460472ca */ /* 0x000fe200000e0000 */
[----:B------:R-:W-:Y:S01]  /*83b0*/  NOP ;  /* 0x0000000000007918 */ /* 0x000fe20000000000 */
[--C-:B------:R-:W-:Y:S02]  /*83c0*/  HADD2.F32 R26, -RZ, R31.reuse.H0_H0 ;  /* 0x2000001fff1a7230 */ /* 0x100fe40000004100 */
[----:B------:R-:W-:Y:S02]  /*83d0*/  HADD2.F32 R28, -RZ, R31.H1_H1 ;  /* 0x3000001fff1c7230 */ /* 0x000fe40000004100 */
[--C-:B------:R-:W-:Y:S02]  /*83e0*/  HADD2.F32 R29, -RZ, R36.reuse.H0_H0 ;  /* 0x20000024ff1d7230 */ /* 0x100fe40000004100 */
[----:B------:R-:W-:Y:S02]  /*83f0*/  HADD2.F32 R30, -RZ, R36.H1_H1 ;  /* 0x30000024ff1e7230 */ /* 0x000fe40000004100 */
[--C-:B------:R-:W-:Y:S02]  /*8400*/  HADD2.F32 R31, -RZ, R37.reuse.H0_H0 ;  /* 0x20000025ff1f7230 */ /* 0x100fe40000004100 */
[----:B------:R-:W-:Y:S01]  /*8410*/  HADD2.F32 R32, -RZ, R37.H1_H1 ;  /* 0x30000025ff207230 */ /* 0x000fe20000004100 */
[----:B------:R-:W-:Y:S01]  /*8420*/  UIADD3 UR4, UPT, UPT, UR4, 0xf0, URZ ;  /* 0x000000f004047890 */ /* 0x000fe2000fffe0ff */
[--C-:B------:R-:W-:Y:S02]  /*8430*/  HADD2.F32 R33, -RZ, R38.reuse.H0_H0 ;  /* 0x20000026ff217230 */ /* 0x100fe40000004100 */
[----:B------:R-:W-:Y:S02]  /*8440*/  HADD2.F32 R34, -RZ, R38.H1_H1 ;  /* 0x30000026ff227230 */ /* 0x000fe40000004100 */
[--C-:B------:R-:W-:Y:S02]  /*8450*/  HADD2.F32 R35, -RZ, R39.reuse.H0_H0 ;  /* 0x20000027ff237230 */ /* 0x100fe40000004100 */
[----:B------:R-:W-:Y:S02]  /*8460*/  HADD2.F32 R36, -RZ, R39.H1_H1 ;  /* 0x30000027ff247230 */ /* 0x000fe40000004100 */
[C---:B-1----:R-:W-:Y:S01]  /*8470*/  FMUL R4, R24.reuse, R4 ;  /* 0x0000000418047220 */ /* 0x042fe20000400000 */
[----:B---3--:R-:W-:Y:S01]  /*8480*/  UPRMT UR4, UR5, 0x654, UR4 ;  /* 0x0000065405047896 */ /* 0x008fe20008000004 */
[C---:B------:R-:W-:Y:S01]  /*8490*/  FMUL R5, R24.reuse, R5 ;  /* 0x0000000518057220 */ /* 0x040fe20000400000 */
[C---:B------:R-:W-:Y:S01]  /*84a0*/  FMUL R6, R24.reuse, R6 ;  /* 0x0000000618067220 */ /* 0x040fe20000400000 */
[C---:B------:R-:W-:Y:S01]  /*84b0*/  FFMA R4, R27.reuse, R0, R4 ;  /* 0x000000001b047223 */ /* 0x040fe20000000004 */
[C---:B------:R-:W-:Y:S01]  /*84c0*/  FMUL R7, R24.reuse, R7 ;  /* 0x0000000718077220 */ /* 0x040fe20000400000 */
[C---:B------:R-:W-:Y:S01]  /*84d0*/  FFMA R5, R27.reuse, R2, R5 ;  /* 0x000000021b057223 */ /* 0x040fe20000000005 */
[C---:B------:R-:W-:Y:S01]  /*84e0*/  FFMA R6, R27.reuse, R3, R6 ;  /* 0x000000031b067223 */ /* 0x040fe20000000006 */
[C---:B------:R-:W-:Y:S01]  /*84f0*/  FMUL R8, R24.reuse, R8 ;  /* 0x0000000818087220 */ /* 0x040fe20000400000 */
[----:B------:R-:W-:Y:S01]  /*8500*/  FFMA R7, R27, R20, R7 ;  /* 0x000000141b077223 */ /* 0x000fe20000000007 */
[----:B------:R-:W-:Y:S01]  /*8510*/  SYNCS.ARRIVE.TRANS64.RED.A1T0 RZ, [UR4], RZ ;  /* 0x000000ffffff79a7 */ /* 0x000fe20008100404 */
[----:B------:R-:W-:Y:S01]  /*8520*/  F2FP.F16.F32.PACK_AB R4, R5, R4 ;  /* 0x000000040504723e */ /* 0x000fe200000000ff */
[----:B------:R-:W-:Y:S01]  /*8530*/  FFMA R8, R27, R21, R8 ;  /* 0x000000151b087223 */ /* 0x000fe20000000008 */
[C---:B------:R-:W-:Y:S01]  /*8540*/  FMUL R9, R24.reuse, R9 ;  /* 0x0000000918097220 */ /* 0x040fe20000400000 */
[----:B------:R-:W-:Y:S01]  /*8550*/  F2FP.F16.F32.PACK_AB R5, R7, R6 ;  /* 0x000000060705723e */ /* 0x000fe200000000ff */
[C---:B------:R-:W-:Y:S01]  /*8560*/  FMUL R0, R24.reuse, R10 ;  /* 0x0000000a18007220 */ /* 0x040fe20000400000 */
[C---:B------:R-:W-:Y:S01]  /*8570*/  FMUL R2, R24.reuse, R11 ;  /* 0x0000000b18027220 */ /* 0x040fe20000400000 */
[C---:B------:R-:W-:Y:S01]  /*8580*/  FMUL R3, R24.reuse, R12 ;  /* 0x0000000c18037220 */ /* 0x040fe20000400000 */
[C---:B------:R-:W-:Y:S01]  /*8590*/  FFMA R9, R27.reuse, R25, R9 ;  /* 0x000000191b097223 */ /* 0x040fe20000000009 */
[C---:B------:R-:W-:Y:S01]  /*85a0*/  FMUL R10, R24.reuse, R13 ;  /* 0x0000000d180a7220 */ /* 0x040fe20000400000 */
[C---:B------:R-:W-:Y:S01]  /*85b0*/  FFMA R0, R27.reuse, R26, R0 ;  /* 0x0000001a1b007223 */ /* 0x040fe20000000000 */
[C---:B------:R-:W-:Y:S01]  /*85c0*/  FMUL R11, R24.reuse, R14 ;  /* 0x0000000e180b7220 */ /* 0x040fe20000400000 */
[C---:B------:R-:W-:Y:S01]  /*85d0*/  FFMA R2, R27.reuse, R28, R2 ;  /* 0x0000001c1b027223 */ /* 0x040fe20000000002 */
[C---:B------:R-:W-:Y:S01]  /*85e0*/  FMUL R15, R24.reuse, R15 ;  /* 0x0000000f180f7220 */ /* 0x040fe20000400000 */
[C---:B------:R-:W-:Y:S01]  /*85f0*/  FMUL R12, R24.reuse, R16 ;  /* 0x00000010180c7220 */ /* 0x040fe20000400000 */
[C---:B------:R-:W-:Y:S01]  /*8600*/  FFMA R3, R27.reuse, R29, R3 ;  /* 0x0000001d1b037223 */ /* 0x040fe20000000003 */
[C---:B------:R-:W-:Y:S01]  /*8610*/  FMUL R13, R24.reuse, R17 ;  /* 0x00000011180d7220 */ /* 0x040fe20000400000 */
[C---:B------:R-:W-:Y:S01]  /*8620*/  FFMA R10, R27.reuse, R30, R10 ;  /* 0x0000001e1b0a7223 */ /* 0x040fe2000000000a */
[C---:B------:R-:W-:Y:S01]  /*8630*/  FMUL R14, R24.reuse, R18 ;  /* 0x00000012180e7220 */ /* 0x040fe20000400000 */
[C---:B------:R-:W-:Y:S01]  /*8640*/  FFMA R11, R27.reuse, R31, R11 ;  /* 0x0000001f1b0b7223 */ /* 0x040fe2000000000b */
[C---:B------:R-:W-:Y:S01]  /*8650*/  FFMA R15, R27.reuse, R32, R15 ;  /* 0x000000201b0f7223 */ /* 0x040fe2000000000f */
        /* <DEDUP_REMOVED lines=33> */
.L_x_120:
[----:B------:R-:W-:Y:S05]  /*8870*/  BSYNC.RECONVERGENT B0 ;  /* 0x0000000000007941 */ /* 0x000fea0003800200 */
.L_x_119:
[----:B------:R-:W-:Y:S01]  /*8880*/  BAR.SYNC.DEFER_BLOCKING 0x1, 0x80 ;  /* 0x0042000000007b1d */ /* 0x000fe20000010000 */
[----:B------:R-:W-:Y:S01]  /*8890*/  UISETP.NE.AND UP0, UPT, UR53, -0x4, UPT ;  /* 0xfffffffc3500788c */ /* 0x000fe2000bf05270 */
[----:B------:R-:W-:Y:S08]  /*88a0*/  IADD3 R22, PT, PT, R22, 0x1, RZ ;  /* 0x0000000116167810 */ /* 0x000ff00007ffe0ff */
[----:B------:R-:W-:Y:S05]  /*88b0*/  BRA.U !UP0, `(.L_x_121) ;  /* 0x0000000108247547 */ /* 0x000fea000b800000 */
[----:B------:R-:W-:Y:S01]  /*88c0*/  ISETP.NE.AND P0, PT, R67, RZ, PT ;  /* 0x000000ff4300720c */ /* 0x000fe20003f05270 */
[----:B------:R-:W-:Y:S01]  /*88d0*/  IMAD.U32 R0, RZ, RZ, UR50 ;  /* 0x00000032ff007e24 */ /* 0x000fe2000f8e00ff */
[----:B------:R-:W-:Y:S04]  /*88e0*/  UIADD3 UR4, UPT, UPT, UR50, 0x1, URZ ;  /* 0x0000000132047890 */ /* 0x000fe8000fffe0ff */
[----:B------:R-:W-:Y:S04]  /*88f0*/  UISETP.NE.AND UP0, UPT, UR4, 0x4, UPT ;  /* 0x000000040400788c */ /* 0x000fe8000bf05270 */
[----:B------:R-:W-:Y:S03]  /*8900*/  USEL UR50, UR4, URZ, UP0 ;  /* 0x000000ff04327287 */ /* 0x000fe60008000000 */
[----:B------:R-:W-:Y:S05]  /*8910*/  @P0 LEA R0, R0, UR49, 0x3 ;  /* 0x0000003100000c11 */ /* 0x000fea000f8e18ff */
[----:B------:R-:W-:Y:S05]  /*8920*/  @P0 VIADD R0, R0, 0xa0 ;  /* 0x000000a000000836 */ /* 0x000fea0000000000 */
[----:B------:R-:W-:Y:S04]  /*8930*/  @P0 PRMT R0, R75, 0x654, R0 ;  /* 0x000006544b000816 */ /* 0x000fe80000000000 */
[----:B------:R3:W-:Y:S03]  /*8940*/  @P0 SYNCS.ARRIVE.TRANS64.RED.A1T0 RZ, [R0+URZ], RZ ;  /* 0x000000ff00ff09a7 */ /* 0x0007e600081004ff */
.L_x_121:
[----:B------:R-:W-:Y:S01]  /*8950*/  R2UR UR5, R44 ;  /* 0x000000002c0572ca */ /* 0x000fe200000e0000 */
[----:B------:R-:W-:Y:S01]  /*8960*/  UISETP.NE.AND UP0, UPT, UR62, URZ, UPT ;  /* 0x000000ff3e00728c */ /* 0x000fe2000bf05270 */
[----:B------:R-:W-:Y:S01]  /*8970*/  R2UR UR4, R45 ;  /* 0x000000002d0472ca */ /* 0x000fe200000e0000 */
[----:B------:R-:W-:Y:S01]  /*8980*/  UIADD3 UR53, UPT, UPT, UR53, 0x4, URZ ;  /* 0x0000000435357890 */ /* 0x000fe2000fffe0ff */
[----:B------:R-:W-:Y:S01]  /*8990*/  ISETP.NE.AND P0, PT, R22, 0x2, PT ;  /* 0x000000021600780c */ /* 0x000fe20003f05270 */
[----:B------:R-:W-:Y:S01]  /*89a0*/  UMOV UR52, UR63 ;  /* 0x0000003f00347c82 */ /* 0x000fe20008000000 */
[----:B------:R-:W-:Y:S02]  /*89b0*/  LOP3.LUT R46, R46, 0x1, RZ, 0x3c, !PT ;  /* 0x000000012e2e7812 */ /* 0x000fe400078e3cff */
[----:B---3--:R-:W-:Y:S02]  /*89c0*/  SEL R0, RZ, 0x1, P0 ;  /* 0x00000001ff007807 */ /* 0x008fe40000000000 */
[----:B------:R-:W-:Y:S02]  /*89d0*/  SEL R22, R22, RZ, P0 ;  /* 0x000000ff16167207 */ /* 0x000fe40000000000 */
[----:B------:R-:W-:Y:S01]  /*89e0*/  LOP3.LUT R47, R47, R0, RZ, 0x3c, !PT ;  /* 0x000000002f2f7212 */ /* 0x000fe200078e3cff */
[----:B------:R-:W-:Y:S02]  /*89f0*/  UIADD3 UR24, UPT, UPT, UR36, UR5, URZ ;  /* 0x0000000524187290 */ /* 0x000fe4000fffe0ff */
[----:B------:R-:W-:Y:S01]  /*8a00*/  UIADD3 UR51, UPT, UPT, UR37, UR4, URZ ;  /* 0x0000000425337290 */ /* 0x000fe2000fffe0ff */
[----:B------:R-:W-:Y:S11]  /*8a10*/  BRA.U UP0, `(.L_x_122) ;  /* 0xffffffcd00307547 */ /* 0x000ff6000b83ffff */
[----:B------:R-:W-:-:S13]  /*8a20*/  R2UR UR4, R59 ;  /* 0x000000003b0472ca */ /* 0x000fda00000e0000 */
[----:B------:R-:W-:-:S09]  /*8a30*/  UISETP.NE.AND UP0, UPT, UR4, URZ, UPT ;  /* 0x000000ff0400728c */ /* 0x000fd2000bf05270 */
[----:B------:R-:W-:Y:S05]  /*8a40*/  BRA.U !UP0, `(.L_x_123) ;  /* 0x0000000108487547 */ /* 0x000fea000b800000 */
[----:B------:R-:W3:Y:S02]  /*8a50*/  LDCU.64 UR4, c[0x0][0x990] ;  /* 0x00013200ff0477ac */ /* 0x000ee40008000a00 */
[----:B---3--:R-:W-:-:S04]  /*8a60*/  UISETP.NE.U32.AND UP0, UPT, UR4, URZ, UPT ;  /* 0x000000ff0400728c */ /* 0x008fc8000bf05070 */
[----:B------:R-:W-:-:S09]  /*8a70*/  UISETP.NE.AND.EX UP0, UPT, UR5, URZ, UPT, UP0 ;  /* 0x000000ff0500728c */ /* 0x000fd2000bf05300 */
[----:B------:R-:W-:Y:S05]  /*8a80*/  BRA.U UP0, `(.L_x_124) ;  /* 0x00000001000c7547 */ /* 0x000fea000b800000 */
[----:B------:R-:W-:-:S13]  /*8a90*/  FSETP.NEU.AND P0, PT, R27, RZ, PT ;  /* 0x000000ff1b00720b */ /* 0x000fda0003f0d000 */
[----:B------:R-:W-:Y:S05]  /*8aa0*/  @!P0 EXIT ;  /* 0x000000000000894d */ /* 0x000fea0003800000 */
[----:B------:R-:W-:Y:S05]  /*8ab0*/  BRA `(.L_x_123) ;  /* 0x00000000002c7947 */ /* 0x000fea0003800000 */
.L_x_124:
[----:B------:R-:W-:Y:S01]  /*8ac0*/  ISETP.NE.AND P0, PT, R66, RZ, PT ;  /* 0x000000ff4200720c */ /* 0x000fe20003f05270 */
[----:B------:R-:W-:-:S12]  /*8ad0*/  BSSY.RECONVERGENT B0, `(.L_x_123) ;  /* 0x0000009000007945 */ /* 0x000fd80003800200 */
[----:B------:R-:W-:Y:S05]  /*8ae0*/  @P0 BRA `(.L_x_125) ;  /* 0x0000000000140947 */ /* 0x000fea0003800000 */
[----:B------:R-:W3:Y:S02]  /*8af0*/  LDCU.64 UR4, c[0x0][0x988] ;  /* 0x00013100ff0477ac */ /* 0x000ee40008000a00 */
[----:B---3--:R-:W-:-:S04]  /*8b00*/  ISETP.NE.U32.AND P0, PT, RZ, UR4, PT ;  /* 0x00000004ff007c0c */ /* 0x008fc8000bf05070 */
[----:B------:R-:W-:-:S13]  /*8b10*/  ISETP.NE.AND.EX P0, PT, RZ, UR5, PT, P0 ;  /* 0x00000005ff007c0c */ /* 0x000fda000bf05300 */
[----:B------:R-:W-:Y:S05]  /*8b20*/  @!P0 EXIT ;  /* 0x000000000000894d */ /* 0x000fea0003800000 */
[----:B------:R-:W-:Y:S05]  /*8b30*/  BRA `(.L_x_126) ;  /* 0x0000000000087947 */ /* 0x000fea0003800000 */
.L_x_125:
[----:B------:R-:W-:-:S13]  /*8b40*/  FSETP.NEU.AND P0, PT, R27, RZ, PT ;  /* 0x000000ff1b00720b */ /* 0x000fda0003f0d000 */
[----:B------:R-:W-:Y:S05]  /*8b50*/  @!P0 EXIT ;  /* 0x000000000000894d */ /* 0x000fea0003800000 */
.L_x_126:
[----:B------:R-:W-:Y:S05]  /*8b60*/  BSYNC.RECONVERGENT B0 ;  /* 0x0000000000007941 */ /* 0x000fea0003800200 */
.L_x_123:
[----:B------:R-:W3:Y:S01]  /*8b70*/  S2UR UR5, SR_CgaCtaId ;  /* 0x00000000000579c3 */ /* 0x000ee20000008800 */
[----:B------:R-:W-:Y:S01]  /*8b80*/  ULEA UR4, UR50, UR49, 0x3 ;  /* 0x0000003132047291 */ /* 0x000fe2000f8e18ff */
[----:B------:R-:W-:-:S04]  /*8b90*/  DEPBAR.LE SB0, 0x0 ;  /* 0x000080000000791a */ /* 0x000fc80000000000 */
[----:B------:R-:W-:-:S04]  /*8ba0*/  UIADD3 UR4, UPT, UPT, UR4, 0xa0, URZ ;  /* 0x000000a004047890 */ /* 0x000fc8000fffe0ff */
[----:B---3--:R-:W-:-:S09]  /*8bb0*/  UPRMT UR4, UR5, 0x654, UR4 ;  /* 0x0000065405047896 */ /* 0x008fd20008000004 */
[----:B------:R-:W-:Y:S01]  /*8bc0*/  SYNCS.ARRIVE.TRANS64.RED.A1T0 RZ, [UR4], RZ ;  /* 0x000000ffffff79a7 */ /* 0x000fe20008100404 */
[----:B------:R-:W-:Y:S05]  /*8bd0*/  EXIT ;  /* 0x000000000000794d */ /* 0x000fea0003800000 */
.L_x_19:
[----:B------:R-:W-:Y:S07]  /*8be0*/  MOV R0, UR9 ;  /* 0x0000000900007c02 */ /* 0x000fee0008000f00 */
.L_x_127:
[----:B--2---:R2:W3:Y:S02]  /*8bf0*/  SYNCS.PHASECHK.TRANS64.TRYWAIT P0, [R0+URZ+0x40], R4 ;  /* 0x00004004000075a7 */ /* 0x0044e400080011ff */
[----:B---3--:R-:W-:Y:S05]  /*8c00*/  @!P0 NANOSLEEP.SYNCS 0x989680 ;  /* 0x009896800000895d */ /* 0x008fea0003900000 */
[----:B------:R-:W3:Y:S02]  /*8c10*/  @!P0 SYNCS.PHASECHK.TRANS64 P0, [R0+URZ+0x40], R4 ;  /* 0x00004004000085a7 */ /* 0x000ee400080010ff */
[----:B---3--:R-:W-:Y:S05]  /*8c20*/  @!P0 BRA `(.L_x_127) ;  /* 0xfffffffc00f08947 */ /* 0x008fea000383ffff */
[----:B------:R-:W-:Y:S05]  /*8c30*/  BRA `(.L_x_18) ;  /* 0xffffff8c002c7947 */ /* 0x000fea000383ffff */
.L_x_25:
[----:B------:R-:W-:Y:S07]  /*8c40*/  MOV R0, UR9 ;  /* 0x0000000900007c02 */ /* 0x000fee0008000f00 */
.L_x_128:
[----:B--2---:R2:W4:Y:S02]  /*8c50*/  SYNCS.PHASECHK.TRANS64.TRYWAIT P0, [R0+URZ+0x40], R4 ;  /* 0x00004004000075a7 */ /* 0x00452400080011ff */
[----:B----4-:R-:W-:Y:S05]  /*8c60*/  @!P0 NANOSLEEP.SYNCS 0x989680 ;  /* 0x009896800000895d */ /* 0x010fea0003900000 */
[----:B------:R-:W4:Y:S02]  /*8c70*/  @!P0 SYNCS.PHASECHK.TRANS64 P0, [R0+URZ+0x40], R4 ;  /* 0x00004004000085a7 */ /* 0x000f2400080010ff */
[----:B----4-:R-:W-:Y:S05]  /*8c80*/  @!P0 BRA `(.L_x_128) ;  /* 0xfffffffc00f08947 */ /* 0x010fea000383ffff */
[----:B------:R-:W-:Y:S05]  /*8c90*/  BRA `(.L_x_24) ;  /* 0xffffff9000bc7947 */ /* 0x000fea000383ffff */
.L_x_29:
[----:B-1----:R-:W-:-:S07]  /*8ca0*/  MOV R0, UR30 ;  /* 0x0000001e00007c02 */ /* 0x002fce0008000f00 */
.L_x_129:
[----:B-1----:R1:W2:Y:S02]  /*8cb0*/  SYNCS.PHASECHK.TRANS64.TRYWAIT P0, [R0+URZ+0xd0], R3 ;  /* 0x0000d003000075a7 */ /* 0x0022a400080011ff */
[----:B--2---:R-:W-:Y:S05]  /*8cc0*/  @!P0 NANOSLEEP.SYNCS 0x989680 ;  /* 0x009896800000895d */ /* 0x004fea0003900000 */
[----:B------:R-:W2:Y:S02]  /*8cd0*/  @!P0 SYNCS.PHASECHK.TRANS64 P0, [R0+URZ+0xd0], R3 ;  /* 0x0000d003000085a7 */ /* 0x000ea400080010ff */
[----:B--2---:R-:W-:Y:S05]  /*8ce0*/  @!P0 BRA `(.L_x_129) ;  /* 0xfffffffc00f08947 */ /* 0x004fea000383ffff */
[----:B------:R-:W-:Y:S05]  /*8cf0*/  BRA `(.L_x_130) ;  /* 0xffffff94008c7947 */ /* 0x000fea000383ffff */
.L_x_33:
[----:B------:R-:W-:-:S07]  /*8d00*/  MOV R0, UR4 ;  /* 0x0000000400007c02 */ /* 0x000fce0008000f00 */
.L_x_131:
[----:B-1----:R1:W2:Y:S02]  /*8d10*/  SYNCS.PHASECHK.TRANS64.TRYWAIT P0, [R0+URZ], R2 ;  /* 0x00000002000075a7 */ /* 0x0022a400080011ff */
[----:B--2---:R-:W-:Y:S05]  /*8d20*/  @!P0 NANOSLEEP.SYNCS 0x989680 ;  /* 0x009896800000895d */ /* 0x004fea0003900000 */
[----:B------:R-:W2:Y:S02]  /*8d30*/  @!P0 SYNCS.PHASECHK.TRANS64 P0, [R0+URZ], R2 ;  /* 0x00000002000085a7 */ /* 0x000ea400080010ff */
[----:B--2---:R-:W-:Y:S05]  /*8d40*/  @!P0 BRA `(.L_x_131) ;  /* 0xfffffffc00f08947 */ /* 0x004fea000383ffff */
[----:B------:R-:W-:Y:S05]  /*8d50*/  BRA `(.L_x_132) ;  /* 0xffffff9c00247947 */ /* 0x000fea000383ffff */
.L_x_34:
[----:B------:R-:W-:-:S07]  /*8d60*/  MOV R0, UR5 ;  /* 0x0000000500007c02 */ /* 0x000fce0008000f00 */
.L_x_133:
[----:B-1----:R1:W2:Y:S02]  /*8d70*/  SYNCS.PHASECHK.TRANS64.TRYWAIT P0, [R0+URZ], R2 ;  /* 0x00000002000075a7 */ /* 0x0022a400080011ff */
[----:B--2---:R-:W-:Y:S05]  /*8d80*/  @!P0 NANOSLEEP.SYNCS 0x989680 ;  /* 0x009896800000895d */ /* 0x004fea0003900000 */
[----:B------:R-:W2:Y:S02]  /*8d90*/  @!P0 SYNCS.PHASECHK.TRANS64 P0, [R0+URZ], R2 ;  /* 0x00000002000085a7 */ /* 0x000ea400080010ff */
[----:B--2---:R-:W-:Y:S05]  /*8da0*/  @!P0 BRA `(.L_x_133) ;  /* 0xfffffffc00f08947 */ /* 0x004fea000383ffff */
[----:B------:R-:W-:Y:S05]  /*8db0*/  BRA `(.L_x_134) ;  /* 0xffffff9c00347947 */ /* 0x000fea000383ffff */
.L_x_35:
[----:B------:R-:W-:-:S07]  /*8dc0*/  MOV R0, UR5 ;  /* 0x0000000500007c02 */ /* 0x000fce0008000f00 */
.L_x_135:
[----:B-1----:R1:W2:Y:S02]  /*8dd0*/  SYNCS.PHASECHK.TRANS64.TRYWAIT P0, [R0+URZ], R2 ;  /* 0x00000002000075a7 */ /* 0x0022a400080011ff */
[----:B--2---:R-:W-:Y:S05]  /*8de0*/  @!P0 NANOSLEEP.SYNCS 0x989680 ;  /* 0x009896800000895d */ /* 0x004fea0003900000 */
[----:B------:R-:W2:Y:S02]  /*8df0*/  @!P0 SYNCS.PHASECHK.TRANS64 P0, [R0+URZ], R2 ;  /* 0x00000002000085a7 */ /* 0x000ea400080010ff */
[----:B--2---:R-:W-:Y:S05]  /*8e00*/  @!P0 BRA `(.L_x_135) ;  /* 0xfffffffc00f08947 */ /* 0x004fea000383ffff */
[----:B------:R-:W-:Y:S05]  /*8e10*/  BRA `(.L_x_136) ;  /* 0xffffff9c00447947 */ /* 0x000fea000383ffff */
.L_x_36:
[----:B------:R-:W-:-:S07]  /*8e20*/  MOV R0, UR5 ;  /* 0x0000000500007c02 */ /* 0x000fce0008000f00 */
.L_x_137:
[----:B-1----:R1:W2:Y:S02]  /*8e30*/  SYNCS.PHASECHK.TRANS64.TRYWAIT P0, [R0+URZ], R2 ;  /* 0x00000002000075a7 */ /* 0x0022a400080011ff */
[----:B--2---:R-:W-:Y:S05]  /*8e40*/  @!P0 NANOSLEEP.SYNCS 0x989680 ;  /* 0x009896800000895d */ /* 0x004fea0003900000 */
[----:B------:R-:W2:Y:S02]  /*8e50*/  @!P0 SYNCS.PHASECHK.TRANS64 P0, [R0+URZ], R2 ;  /* 0x00000002000085a7 */ /* 0x000ea400080010ff */
[----:B--2---:R-:W-:Y:S05]  /*8e60*/  @!P0 BRA `(.L_x_137) ;  /* 0xfffffffc00f08947 */ /* 0x004fea000383ffff */
[----:B------:R-:W-:Y:S05]  /*8e70*/  BRA `(.L_x_138) ;  /* 0xffffff9c00547947 */ /* 0x000fea000383ffff */
.L_x_37:
[----:B------:R-:W-:-:S07]  /*8e80*/  MOV R0, UR5 ;  /* 0x0000000500007c02 */ /* 0x000fce0008000f00 */
.L_x_139:
[----:B-1----:R1:W2:Y:S02]  /*8e90*/  SYNCS.PHASECHK.TRANS64.TRYWAIT P0, [R0+URZ], R2 ;  /* 0x00000002000075a7 */ /* 0x0022a400080011ff */
[----:B--2---:R-:W-:Y:S05]  /*8ea0*/  @!P0 NANOSLEEP.SYNCS 0x989680 ;  /* 0x009896800000895d */ /* 0x004fea0003900000 */
[----:B------:R-:W2:Y:S02]  /*8eb0*/  @!P0 SYNCS.PHASECHK.TRANS64 P0, [R0+URZ], R2 ;  /* 0x00000002000085a7 */ /* 0x000ea400080010ff */
[----:B--2---:R-:W-:Y:S05]  /*8ec0*/  @!P0 BRA `(.L_x_139) ;  /* 0xfffffffc00f08947 */ /* 0x004fea000383ffff */
[----:B------:R-:W-:Y:S05]  /*8ed0*/  BRA `(.L_x_140) ;  /* 0xffffff9c00647947 */ /* 0x000fea000383ffff */
.L_x_38:
[----:B------:R-:W-:-:S07]  /*8ee0*/  MOV R0, UR5 ;  /* 0x0000000500007c02 */ /* 0x000fce0008000f00 */
.L_x_141:
[----:B-1----:R1:W2:Y:S02]  /*8ef0*/  SYNCS.PHASECHK.TRANS64.TRYWAIT P0, [R0+URZ], R2 ;  /* 0x00000002000075a7 */ /* 0x0022a400080011ff */
[----:B--2---:R-:W-:Y:S05]  /*8f00*/  @!P0 NANOSLEEP.SYNCS 0x989680 ;  /* 0x009896800000895d */ /* 0x004fea0003900000 */
[----:B------:R-:W2:Y:S02]  /*8f10*/  @!P0 SYNCS.PHASECHK.TRANS64 P0, [R0+URZ], R2 ;  /* 0x00000002000085a7 */ /* 0x000ea400080010ff */
[----:B--2---:R-:W-:Y:S05]  /*8f20*/  @!P0 BRA `(.L_x_141) ;  /* 0xfffffffc00f08947 */ /* 0x004fea000383ffff */
[----:B------:R-:W-:Y:S05]  /*8f30*/  BRA `(.L_x_142) ;  /* 0xffffff9c00747947 */ /* 0x000fea000383ffff */
.L_x_39:
[----:B------:R-:W-:-:S07]  /*8f40*/  MOV R0, UR5 ;  /* 0x0000000500007c02 */ /* 0x000fce0008000f00 */
.L_x_143:
[----:B-1----:R1:W2:Y:S02]  /*8f50*/  SYNCS.PHASECHK.TRANS64.TRYWAIT P0, [R0+URZ], R2 ;  /* 0x00000002000075a7 */ /* 0x0022a400080011ff */
[----:B--2---:R-:W-:Y:S05]  /*8f60*/  @!P0 NANOSLEEP.SYNCS 0x989680 ;  /* 0x009896800000895d */ /* 0x004fea0003900000 */
[----:B------:R-:W2:Y:S02]  /*8f70*/  @!P0 SYNCS.PHASECHK.TRANS64 P0, [R0+URZ], R2 ;  /* 0x00000002000085a7 */ /* 0x000ea400080010ff */
[----:B--2---:R-:W-:Y:S05]  /*8f80*/  @!P0 BRA `(.L_x_143) ;  /* 0xfffffffc00f08947 */ /* 0x004fea000383ffff */
[----:B------:R-:W-:Y:S05]  /*8f90*/  BRA `(.L_x_144) ;  /* 0xffffff9c00847947 */ /* 0x000fea000383ffff */
.L_x_42:
[----:B------:R-:W-:-:S07]  /*8fa0*/  MOV R4, UR4 ;  /* 0x0000000400047c02 */ /* 0x000fce0008000f00 */
.L_x_145:
[----:B--2---:R2:W3:Y:S02]  /*8fb0*/  SYNCS.PHASECHK.TRANS64.TRYWAIT P1, [R4+URZ+0xd8], R6 ;  /* 0x0000d806040075a7 */ /* 0x0044e400080211ff */
[----:B---3--:R-:W-:Y:S05]  /*8fc0*/  @!P1 NANOSLEEP.SYNCS 0x989680 ;  /* 0x009896800000995d */ /* 0x008fea0003900000 */
[----:B------:R-:W3:Y:S02]  /*8fd0*/  @!P1 SYNCS.PHASECHK.TRANS64 P1, [R4+URZ+0xd8], R6 ;  /* 0x0000d806040095a7 */ /* 0x000ee400080210ff */
[----:B---3--:R-:W-:Y:S05]  /*8fe0*/  @!P1 BRA `(.L_x_145) ;  /* 0xfffffffc00f09947 */ /* 0x008fea000383ffff */
[----:B------:R-:W-:Y:S05]  /*8ff0*/  BRA `(.L_x_146) ;  /* 0xffffff9c00f47947 */ /* 0x000fea000383ffff */
.L_x_43:
[----:B--2---:R-:W-:-:S07]  /*9000*/  MOV R4, UR4 ;  /* 0x0000000400047c02 */ /* 0x004fce0008000f00 */
.L_x_147:
[----:B--2---:R2:W3:Y:S02]  /*9010*/  SYNCS.PHASECHK.TRANS64.TRYWAIT P1, [R4+URZ+0xd0], R5 ;  /* 0x0000d005040075a7 */ /* 0x0044e400080211ff */
[----:B---3--:R-:W-:Y:S05]  /*9020*/  @!P1 NANOSLEEP.SYNCS 0x989680 ;  /* 0x009896800000995d */ /* 0x008fea0003900000 */
[----:B------:R-:W3:Y:S02]  /*9030*/  @!P1 SYNCS.PHASECHK.TRANS64 P1, [R4+URZ+0xd0], R5 ;  /* 0x0000d005040095a7 */ /* 0x000ee400080210ff */
[----:B---3--:R-:W-:Y:S05]  /*9040*/  @!P1 BRA `(.L_x_147) ;  /* 0xfffffffc00f09947 */ /* 0x008fea000383ffff */
[----:B------:R-:W-:Y:S05]  /*9050*/  BRA `(.L_x_148) ;  /* 0xffffff9c00fc7947 */ /* 0x000fea000383ffff */
.L_x_51:
[----:B------:R-:W-:-:S07]  /*9060*/  MOV R0, UR20 ;  /* 0x0000001400007c02 */ /* 0x000fce0008000f00 */
.L_x_149:
[----:B-1----:R1:W2:Y:S02]  /*9070*/  SYNCS.PHASECHK.TRANS64.TRYWAIT P0, [R0+URZ+0xd0], R4 ;  /* 0x0000d004000075a7 */ /* 0x0022a400080011ff */
[----:B--2---:R-:W-:Y:S05]  /*9080*/  @!P0 NANOSLEEP.SYNCS 0x989680 ;  /* 0x009896800000895d */ /* 0x004fea0003900000 */
[----:B------:R-:W2:Y:S02]  /*9090*/  @!P0 SYNCS.PHASECHK.TRANS64 P0, [R0+URZ+0xd0], R4 ;  /* 0x0000d004000085a7 */ /* 0x000ea400080010ff */
[----:B--2---:R-:W-:Y:S05]  /*90a0*/  @!P0 BRA `(.L_x_149) ;  /* 0xfffffffc00f08947 */ /* 0x004fea000383ffff */
[----:B------:R-:W-:Y:S05]  /*90b0*/  BRA `(.L_x_150) ;  /* 0xffffffa400887947 */ /* 0x000fea000383ffff */
.L_x_52:
[----:B------:R-:W-:-:S07]  /*90c0*/  MOV R4, UR24 ;  /* 0x0000001800047c02 */ /* 0x000fce0008000f00 */
.L_x_151:
[----:B-1----:R1:W2:Y:S02]  /*90d0*/  SYNCS.PHASECHK.TRANS64.TRYWAIT P0, [R4+URZ+0xf0], R0 ;  /* 0x0000f000040075a7 */ /* 0x0022a400080011ff */
[----:B--2---:R-:W-:Y:S05]  /*90e0*/  @!P0 NANOSLEEP.SYNCS 0x989680 ;  /* 0x009896800000895d */ /* 0x004fea0003900000 */
[----:B------:R-:W2:Y:S02]  /*90f0*/  @!P0 SYNCS.PHASECHK.TRANS64 P0, [R4+URZ+0xf0], R0 ;  /* 0x0000f000040085a7 */ /* 0x000ea400080010ff */
[----:B--2---:R-:W-:Y:S05]  /*9100*/  @!P0 BRA `(.L_x_151) ;  /* 0xfffffffc00f08947 */ /* 0x004fea000383ffff */
[----:B------:R-:W-:Y:S05]  /*9110*/  BRA `(.L_x_152) ;  /* 0xffffffa400a47947 */ /* 0x000fea000383ffff */
.L_x_55:
[----:B-1----:R-:W-:Y:S07]  /*9120*/  MOV R0, UR18 ;  /* 0x0000001200007c02 */ /* 0x002fee0008000f00 */
.L_x_153:
[----:B-1----:R1:W2:Y:S02]  /*9130*/  SYNCS.PHASECHK.TRANS64.TRYWAIT P0, [R0+URZ], R5 ;  /* 0x00000005000075a7 */ /* 0x0022a400080011ff */
[----:B--2---:R-:W-:Y:S05]  /*9140*/  @!P0 NANOSLEEP.SYNCS 0x989680 ;  /* 0x009896800000895d */ /* 0x004fea0003900000 */
[----:B------:R-:W2:Y:S02]  /*9150*/  @!P0 SYNCS.PHASECHK.TRANS64 P0, [R0+URZ], R5 ;  /* 0x00000005000085a7 */ /* 0x000ea400080010ff */
[----:B--2---:R-:W-:Y:S05]  /*9160*/  @!P0 BRA `(.L_x_153) ;  /* 0xfffffffc00f08947 */ /* 0x004fea000383ffff */
[----:B------:R-:W-:Y:S05]  /*9170*/  BRA `(.L_x_54) ;  /* 0xffffffa400c87947 */ /* 0x000fea000383ffff */
.L_x_58:
[----:B------:R-:W-:-:S07]  /*9180*/  MOV R0, UR4 ;  /* 0x0000000400007c02 */ /* 0x000fce0008000f00 */
.L_x_154:
[----:B-1----:R1:W3:Y:S02]  /*9190*/  SYNCS.PHASECHK.TRANS64.TRYWAIT P0, [R0+URZ], R2 ;  /* 0x00000002000075a7 */ /* 0x0022e400080011ff */
[----:B---3--:R-:W-:Y:S05]  /*91a0*/  @!P0 NANOSLEEP.SYNCS 0x989680 ;  /* 0x009896800000895d */ /* 0x008fea0003900000 */
[----:B------:R-:W3:Y:S02]  /*91b0*/  @!P0 SYNCS.PHASECHK.TRANS64 P0, [R0+URZ], R2 ;  /* 0x00000002000085a7 */ /* 0x000ee400080010ff */
[----:B---3--:R-:W-:Y:S05]  /*91c0*/  @!P0 BRA `(.L_x_154) ;  /* 0xfffffffc00f08947 */ /* 0x008fea000383ffff */
[----:B------:R-:W-:Y:S05]  /*91d0*/  BRA `(.L_x_155) ;  /* 0xffffffa800c47947 */ /* 0x000fea000383ffff */
.L_x_59:
[----:B------:R-:W-:-:S07]  /*91e0*/  MOV R0, UR4 ;  /* 0x0000000400007c02 */ /* 0x000fce0008000f00 */
.L_x_156:
[----:B-1----:R1:W2:Y:S02]  /*91f0*/  SYNCS.PHASECHK.TRANS64.TRYWAIT P0, [R0+URZ], R2 ;  /* 0x00000002000075a7 */ /* 0x0022a400080011ff */
[----:B--2---:R-:W-:Y:S05]  /*9200*/  @!P0 NANOSLEEP.SYNCS 0x989680 ;  /* 0x009896800000895d */ /* 0x004fea0003900000 */
[----:B------:R-:W2:Y:S02]  /*9210*/  @!P0 SYNCS.PHASECHK.TRANS64 P0, [R0+URZ], R2 ;  /* 0x00000002000085a7 */ /* 0x000ea400080010ff */
[----:B--2---:R-:W-:Y:S05]  /*9220*/  @!P0 BRA `(.L_x_156) ;  /* 0xfffffffc00f08947 */ /* 0x004fea000383ffff */
[----:B------:R-:W-:Y:S05]  /*9230*/  BRA `(.L_x_157) ;  /* 0xffffffa800d07947 */ /* 0x000fea000383ffff */
.L_x_64:
[----:B------:R-:W-:Y:S07]  /*9240*/  MOV R0, UR20 ;  /* 0x0000001400007c02 */ /* 0x000fee0008000f00 */
.L_x_158:
[----:B-1----:R1:W2:Y:S02]  /*9250*/  SYNCS.PHASECHK.TRANS64.TRYWAIT P0, [R0+URZ+0xd0], R2 ;  /* 0x0000d002000075a7 */ /* 0x0022a400080011ff */
[----:B--2---:R-:W-:Y:S05]  /*9260*/  @!P0 NANOSLEEP.SYNCS 0x989680 ;  /* 0x009896800000895d */ /* 0x004fea0003900000 */
[----:B------:R-:W2:Y:S02]  /*9270*/  @!P0 SYNCS.PHASECHK.TRANS64 P0, [R0+URZ+0xd0], R2 ;  /* 0x0000d002000085a7 */ /* 0x000ea400080010ff */
[----:B--2---:R-:W-:Y:S05]  /*9280*/  @!P0 BRA `(.L_x_158) ;  /* 0xfffffffc00f08947 */ /* 0x004fea000383ffff */
[----:B------:R-:W-:Y:S05]  /*9290*/  BRA `(.L_x_159) ;  /* 0xffffffb0002c7947 */ /* 0x000fea000383ffff */
.L_x_67:
[----:B------:R-:W-:Y:S07]  /*92a0*/  MOV R0, UR20 ;  /* 0x0000001400007c02 */ /* 0x000fee0008000f00 */
.L_x_160:
[----:B-1----:R1:W2:Y:S02]  /*92b0*/  SYNCS.PHASECHK.TRANS64.TRYWAIT P2, [R0+URZ+0xc8], R2 ;  /* 0x0000c802000075a7 */ /* 0x0022a400080411ff */
[----:B--2---:R-:W-:Y:S05]  /*92c0*/  @!P2 NANOSLEEP.SYNCS 0x989680 ;  /* 0x009896800000a95d */ /* 0x004fea0003900000 */
[----:B------:R-:W2:Y:S02]  /*92d0*/  @!P2 SYNCS.PHASECHK.TRANS64 P2, [R0+URZ+0xc8], R2 ;  /* 0x0000c8020000a5a7 */ /* 0x000ea400080410ff */
[----:B--2---:R-:W-:Y:S05]  /*92e0*/  @!P2 BRA `(.L_x_160) ;  /* 0xfffffffc00f0a947 */ /* 0x004fea000383ffff */
[----:B------:R-:W-:Y:S05]  /*92f0*/  BRA `(.L_x_66) ;  /* 0xffffffb400907947 */ /* 0x000fea000383ffff */
.L_x_70:
[----:B------:R-:W-:Y:S07]  /*9300*/  MOV R2, UR20 ;  /* 0x0000001400027c02 */ /* 0x000fee0008000f00 */
.L_x_161:
[----:B-1----:R1:W2:Y:S02]  /*9310*/  SYNCS.PHASECHK.TRANS64.TRYWAIT P1, [R2+URZ+0xa0], R8 ;  /* 0x0000a008020075a7 */ /* 0x0022a400080211ff */
[----:B--2---:R-:W-:Y:S05]  /*9320*/  @!P1 NANOSLEEP.SYNCS 0x989680 ;  /* 0x009896800000995d */ /* 0x004fea0003900000 */
[----:B------:R-:W2:Y:S02]  /*9330*/  @!P1 SYNCS.PHASECHK.TRANS64 P1, [R2+URZ+0xa0], R8 ;  /* 0x0000a008020095a7 */ /* 0x000ea400080210ff */
[----:B--2---:R-:W-:Y:S05]  /*9340*/  @!P1 BRA `(.L_x_161) ;  /* 0xfffffffc00f09947 */ /* 0x004fea000383ffff */
[----:B------:R-:W-:Y:S05]  /*9350*/  BRA `(.L_x_162) ;  /* 0xffffffb800447947 */ /* 0x000fea000383ffff */
.L_x_71:
[----:B------:R-:W-:Y:S07]  /*9360*/  MOV R2, UR20 ;  /* 0x0000001400027c02 */ /* 0x000fee0008000f00 */
.L_x_163:
[----:B-1----:R1:W2:Y:S02]  /*9370*/  SYNCS.PHASECHK.TRANS64.TRYWAIT P1, [R2+URZ+0xa8], R8 ;  /* 0x0000a808020075a7 */ /* 0x0022a400080211ff */
[----:B--2---:R-:W-:Y:S05]  /*9380*/  @!P1 NANOSLEEP.SYNCS 0x989680 ;  /* 0x009896800000995d */ /* 0x004fea0003900000 */
[----:B------:R-:W2:Y:S02]  /*9390*/  @!P1 SYNCS.PHASECHK.TRANS64 P1, [R2+URZ+0xa8], R8 ;  /* 0x0000a808020095a7 */ /* 0x000ea400080210ff */
[----:B--2---:R-:W-:Y:S05]  /*93a0*/  @!P1 BRA `(.L_x_163) ;  /* 0xfffffffc00f09947 */ /* 0x004fea000383ffff */
[----:B------:R-:W-:Y:S05]  /*93b0*/  BRA `(.L_x_164) ;  /* 0xffffffb8008c7947 */ /* 0x000fea000383ffff */
.L_x_72:
[----:B------:R-:W-:Y:S07]  /*93c0*/  MOV R2, UR20 ;  /* 0x0000001400027c02 */ /* 0x000fee0008000f00 */
.L_x_165:
[----:B-1----:R1:W2:Y:S02]  /*93d0*/  SYNCS.PHASECHK.TRANS64.TRYWAIT P1, [R2+URZ+0xb0], R8 ;  /* 0x0000b008020075a7 */ /* 0x0022a400080211ff */
[----:B--2---:R-:W-:Y:S05]  /*93e0*/  @!P1 NANOSLEEP.SYNCS 0x989680 ;  /* 0x009896800000995d */ /* 0x004fea0003900000 */
[----:B------:R-:W2:Y:S02]  /*93f0*/  @!P1 SYNCS.PHASECHK.TRANS64 P1, [R2+URZ+0xb0], R8 ;  /* 0x0000b008020095a7 */ /* 0x000ea400080210ff */
[----:B--2---:R-:W-:Y:S05]  /*9400*/  @!P1 BRA `(.L_x_165) ;  /* 0xfffffffc00f09947 */ /* 0x004fea000383ffff */
[----:B------:R-:W-:Y:S05]  /*9410*/  BRA `(.L_x_166) ;  /* 0xffffffb800d47947 */ /* 0x000fea000383ffff */
.L_x_73:
[----:B------:R-:W-:Y:S07]  /*9420*/  MOV R0, UR20 ;  /* 0x0000001400007c02 */ /* 0x000fee0008000f00 */
.L_x_167:
[----:B-1----:R1:W2:Y:S02]  /*9430*/  SYNCS.PHASECHK.TRANS64.TRYWAIT P0, [R0+URZ+0xb8], R8 ;  /* 0x0000b808000075a7 */ /* 0x0022a400080011ff */
[----:B--2---:R-:W-:Y:S05]  /*9440*/  @!P0 NANOSLEEP.SYNCS 0x989680 ;  /* 0x009896800000895d */ /* 0x004fea0003900000 */
[----:B------:R-:W2:Y:S02]  /*9450*/  @!P0 SYNCS.PHASECHK.TRANS64 P0, [R0+URZ+0xb8], R8 ;  /* 0x0000b808000085a7 */ /* 0x000ea400080010ff */
[----:B--2---:R-:W-:Y:S05]  /*9460*/  @!P0 BRA `(.L_x_167) ;  /* 0xfffffffc00f08947 */ /* 0x004fea000383ffff */
[----:B------:R-:W-:Y:S05]  /*9470*/  BRA `(.L_x_168) ;  /* 0xffffffbc001c7947 */ /* 0x000fea000383ffff */
.L_x_75:
[----:B------:R-:W-:-:S07]  /*9480*/  MOV R0, UR20 ;  /* 0x0000001400007c02 */ /* 0x000fce0008000f00 */
.L_x_169:
[----:B--2---:R2:W3:Y:S02]  /*9490*/  SYNCS.PHASECHK.TRANS64.TRYWAIT P0, [R0+URZ+0xa0], R2 ;  /* 0x0000a002000075a7 */ /* 0x0044e400080011ff */
[----:B---3--:R-:W-:Y:S05]  /*94a0*/  @!P0 NANOSLEEP.SYNCS 0x989680 ;  /* 0x009896800000895d */ /* 0x008fea0003900000 */
[----:B------:R-:W3:Y:S02]  /*94b0*/  @!P0 SYNCS.PHASECHK.TRANS64 P0, [R0+URZ+0xa0], R2 ;  /* 0x0000a002000085a7 */ /* 0x000ee400080010ff */
[----:B---3--:R-:W-:Y:S05]  /*94c0*/  @!P0 BRA `(.L_x_169) ;  /* 0xfffffffc00f08947 */ /* 0x008fea000383ffff */
[----:B------:R-:W-:Y:S05]  /*94d0*/  BRA `(.L_x_170) ;  /* 0xffffffbc00807947 */ /* 0x000fea000383ffff */
.L_x_76:
[----:B--2---:R-:W-:-:S07]  /*94e0*/  MOV R0, UR20 ;  /* 0x0000001400007c02 */ /* 0x004fce0008000f00 */
.L_x_171:
[----:B--2---:R2:W3:Y:S02]  /*94f0*/  SYNCS.PHASECHK.TRANS64.TRYWAIT P0, [R0+URZ+0xa8], R2 ;  /* 0x0000a802000075a7 */ /* 0x0044e400080011ff */
[----:B---3--:R-:W-:Y:S05]  /*9500*/  @!P0 NANOSLEEP.SYNCS 0x989680 ;  /* 0x009896800000895d */ /* 0x008fea0003900000 */
[----:B------:R-:W3:Y:S02]  /*9510*/  @!P0 SYNCS.PHASECHK.TRANS64 P0, [R0+URZ+0xa8], R2 ;  /* 0x0000a802000085a7 */ /* 0x000ee400080010ff */
[----:B---3--:R-:W-:Y:S05]  /*9520*/  @!P0 BRA `(.L_x_171) ;  /* 0xfffffffc00f08947 */ /* 0x008fea000383ffff */
[----:B------:R-:W-:Y:S05]  /*9530*/  BRA `(.L_x_172) ;  /* 0xffffffbc00707947 */ /* 0x000fea000383ffff */
.L_x_77:
[----:B--2---:R-:W-:-:S07]  /*9540*/  MOV R0, UR20 ;  /* 0x0000001400007c02 */ /* 0x004fce0008000f00 */
.L_x_173:
[----:B--2---:R2:W3:Y:S02]  /*9550*/  SYNCS.PHASECHK.TRANS64.TRYWAIT P0, [R0+URZ+0xb0], R2 ;  /* 0x0000b002000075a7 */ /* 0x0044e400080011ff */
[----:B---3--:R-:W-:Y:S05]  /*9560*/  @!P0 NANOSLEEP.SYNCS 0x989680 ;  /* 0x009896800000895d */ /* 0x008fea0003900000 */
[----:B------:R-:W3:Y:S02]  /*9570*/  @!P0 SYNCS.PHASECHK.TRANS64 P0, [R0+URZ+0xb0], R2 ;  /* 0x0000b002000085a7 */ /* 0x000ee400080010ff */
[----:B---3--:R-:W-:Y:S05]  /*9580*/  @!P0 BRA `(.L_x_173) ;  /* 0xfffffffc00f08947 */ /* 0x008fea000383ffff */
[----:B------:R-:W-:Y:S05]  /*9590*/  BRA `(.L_x_174) ;  /* 0xffffffbc00607947 */ /* 0x000fea000383ffff */
.L_x_79:
[----:B------:R-:W-:Y:S07]  /*95a0*/  MOV R0, UR49 ;  /* 0x0000003100007c02 */ /* 0x000fee0008000f00 */
.L_x_175:
[----:B-1----:R1:W2:Y:S02]  /*95b0*/  SYNCS.PHASECHK.TRANS64.TRYWAIT P0, [R0+URZ+0xd0], R2 ;  /* 0x0000d002000075a7 */ /* 0x0022a400080011ff */
[----:B--2---:R-:W-:Y:S05]  /*95c0*/  @!P0 NANOSLEEP.SYNCS 0x989680 ;  /* 0x009896800000895d */ /* 0x004fea0003900000 */
[----:B------:R-:W2:Y:S02]  /*95d0*/  @!P0 SYNCS.PHASECHK.TRANS64 P0, [R0+URZ+0xd0], R2 ;  /* 0x0000d002000085a7 */ /* 0x000ea400080010ff */
[----:B--2---:R-:W-:Y:S05]  /*95e0*/  @!P0 BRA `(.L_x_175) ;  /* 0xfffffffc00f08947 */ /* 0x004fea000383ffff */
[----:B------:R-:W-:Y:S05]  /*95f0*/  BRA `(.L_x_176) ;  /* 0xffffffc000447947 */ /* 0x000fea000383ffff */
.L_x_90:
[----:B-1----:R-:W-:Y:S04]  /*9600*/  MOV R2, UR49 ;  /* 0x0000003100027c02 */ /* 0x002fe80008000f00 */
[----:B------:R1:W2:Y:S03]  /*9610*/  SYNCS.PHASECHK.TRANS64.TRYWAIT P1, [R2+URZ+0x80], R3 ;  /* 0x00008003020075a7 */ /* 0x0002a600080211ff */
[----:B--2---:R-:W-:Y:S05]  /*9620*/  @!P1 NANOSLEEP.SYNCS 0x989680 ;  /* 0x009896800000995d */ /* 0x004fea0003900000 */
[----:B------:R-:W2:Y:S02]  /*9630*/  @!P1 SYNCS.PHASECHK.TRANS64 P1, [R2+URZ+0x80], R3 ;  /* 0x00008003020095a7 */ /* 0x000ea400080210ff */
[----:B--2---:R-:W-:Y:S05]  /*9640*/  @!P1 BRA `(.L_x_90) ;  /* 0xfffffffc00ec9947 */ /* 0x004fea000383ffff */
[----:B------:R-:W-:Y:S05]  /*9650*/  BRA `(.L_x_89) ;  /* 0xffffffd000187947 */ /* 0x000fea000383ffff */
.L_x_92:
[----:B-1----:R1:W4:Y:S02]  /*9660*/  SYNCS.PHASECHK.TRANS64.TRYWAIT P0, [R70+URZ+0xe0], R0 ;  /* 0x0000e000460075a7 */ /* 0x00232400080011ff */
[----:B----4-:R-:W-:Y:S05]  /*9670*/  @!P0 NANOSLEEP.SYNCS 0x989680 ;  /* 0x009896800000895d */ /* 0x010fea0003900000 */
[----:B------:R-:W4:Y:S02]  /*9680*/  @!P0 SYNCS.PHASECHK.TRANS64 P0, [R70+URZ+0xe0], R0 ;  /* 0x0000e000460085a7 */ /* 0x000f2400080010ff */
[----:B----4-:R-:W-:Y:S05]  /*9690*/  @!P0 BRA `(.L_x_92) ;  /* 0xfffffffc00f08947 */ /* 0x010fea000383ffff */
[----:B------:R-:W-:Y:S05]  /*96a0*/  BRA `(.L_x_91) ;  /* 0xffffffd0003c7947 */ /* 0x000fea000383ffff */
.L_x_101:
[----:B---3--:R3:W4:Y:S02]  /*96b0*/  SYNCS.PHASECHK.TRANS64.TRYWAIT P0, [R4+URZ+0x80], R0 ;  /* 0x00008000040075a7 */ /* 0x00872400080011ff */
[----:B----4-:R-:W-:Y:S05]  /*96c0*/  @!P0 NANOSLEEP.SYNCS 0x989680 ;  /* 0x009896800000895d */ /* 0x010fea0003900000 */
[----:B------:R-:W4:Y:S02]  /*96d0*/  @!P0 SYNCS.PHASECHK.TRANS64 P0, [R4+URZ+0x80], R0 ;  /* 0x00008000040085a7 */ /* 0x000f2400080010ff */
[----:B----4-:R-:W-:Y:S05]  /*96e0*/  @!P0 BRA `(.L_x_101) ;  /* 0xfffffffc00f08947 */ /* 0x010fea000383ffff */
[----:B------:R-:W-:Y:S05]  /*96f0*/  BRA `(.L_x_100) ;  /* 0xffffffd800347947 */ /* 0x000fea000383ffff */
.L_x_109:
[----:B-1----:R1:W4:Y:S02]  /*9700*/  SYNCS.PHASECHK.TRANS64.TRYWAIT P0, [R2+URZ+0x80], R4 ;  /* 0x00008004020075a7 */ /* 0x00232400080011ff */
[----:B----4-:R-:W-:Y:S05]  /*9710*/  @!P0 NANOSLEEP.SYNCS 0x989680 ;  /* 0x009896800000895d */ /* 0x010fea0003900000 */
[----:B------:R-:W4:Y:S02]  /*9720*/  @!P0 SYNCS.PHASECHK.TRANS64 P0, [R2+URZ+0x80], R4 ;  /* 0x00008004020085a7 */ /* 0x000f2400080010ff */
[----:B----4-:R-:W-:Y:S05]  /*9730*/  @!P0 BRA `(.L_x_109) ;  /* 0xfffffffc00f08947 */ /* 0x010fea000383ffff */
[----:B------:R-:W-:Y:S05]  /*9740*/  BRA `(.L_x_108) ;  /* 0xffffffe0004c7947 */ /* 0x000fea000383ffff */
.L_x_117:
[----:B---3--:R3:W4:Y:S02]  /*9750*/  SYNCS.PHASECHK.TRANS64.TRYWAIT P0, [R3+URZ+0x80], R0 ;  /* 0x00008000030075a7 */ /* 0x00872400080011ff */
[----:B----4-:R-:W-:Y:S05]  /*9760*/  @!P0 NANOSLEEP.SYNCS 0x989680 ;  /* 0x009896800000895d */ /* 0x010fea0003900000 */
[----:B------:R-:W4:Y:S02]  /*9770*/  @!P0 SYNCS.PHASECHK.TRANS64 P0, [R3+URZ+0x80], R0 ;  /* 0x00008000030085a7 */ /* 0x000f2400080010ff */
[----:B----4-:R-:W-:Y:S05]  /*9780*/  @!P0 BRA `(.L_x_117) ;  /* 0xfffffffc00f08947 */ /* 0x010fea000383ffff */
[----:B------:R-:W-:Y:S05]  /*9790*/  BRA `(.L_x_116) ;  /* 0xffffffe800607947 */ /* 0x000fea000383ffff */
        .weak           $__internal_0_$__cuda_sm10x_tcgen05_guardrail_trap_col_being_dealloced_not_returned_by_alloc
        .type           $__internal_0_$__cuda_sm10x_tcgen05_guardrail_trap_col_being_dealloced_not_returned_by_alloc,@function
        .size           $__internal_0_$__cuda_sm10x_tcgen05_guardrail_trap_col_being_dealloced_not_returned_by_alloc,($__internal_1_$__cuda_sm10x_tcgen05_guardrail_trap_phase_invalid_during_alloc - $__internal_0_$__cuda_sm10x_tcgen05_guardrail_trap_col_being_dealloced_not_returned_by_alloc)
$__internal_0_$__cuda_sm10x_tcgen05_guardrail_trap_col_being_dealloced_not_returned_by_alloc:
[----:B------:R-:W-:Y:S05]  /*97a0*/  BPT.TRAP 0x1 ;  /* 0x000000040000795c */ /* 0x000fea0000300000 */
[----:B------:R-:W-:-:S04]  /*97b0*/  HFMA2 R3, -RZ, RZ, 0, 0 ;  /* 0x00000000ff037431 */ /* 0x000fc800000001ff */
[----:B------:R-:W-:Y:S05]  /*97c0*/  RET.REL.NODEC R2 `(_ZN7cutlass13device_kernelINS_4conv6kernel13ConvUniversalINS1_16ConvProblemShapeILNS1_8OperatorE0ELi3EEENS1_10collective14CollectiveConvINS1_47MainloopSm100TmaUmmaWarpSpecializedImplicitGemmILS5_0ELi8ELi3ELi1ELi2EN4cute5tupleIJNSA_1CILi1EEESD_SD_EEEEENSB_IJNSC_ILi64EEENSC_ILi128EEENSB_IJSG_EEEEEENS_6half_tESK_NSA_8TiledMMAINSA_8MMA_AtomIJNSA_20SM100_MMA_F16BF16_SSISK_SK_fLi64ELi128ELNSA_4UMMA5MajorE0ELSP_0ELNSO_7ScaleInE0ELSQ_0EEEEEENSA_6LayoutISE_NSB_IJNSC_ILi0EEESU_SU_EEEEENSB_IJNSA_10UnderscoreESX_SX_EEEEENS7_6detail27Sm100ImplicitGemmTileTraitsINSA_20SM90_TMA_LOAD_IM2COLENSA_14ComposedLayoutINSA_7SwizzleILi3ELi4ELi3EEENSA_18smem_ptr_flag_bitsILi16EEENST_INSB_IJNSC_ILi8EEESG_EEENSB_IJSG_SD_EEEEEEEvEENS11_INSA_13SM90_TMA_LOADES1C_vEEEENS_8epilogue10collective18CollectiveEpilogueINS1H_23Sm100TmaWarpSpecializedILi4ELi2ELi16ELb1ELb0EEEJSJ_NSB_IJNST_ISG_SD_EENST_INSC_ILi32EEESD_EEEEESK_NSB_IJNSB_IJllllEEESD_SU_EEESK_S1R_NS1H_6fusion15FusionCallbacksIS1L_NS1S_17LinearCombinationISK_fSK_fLNS_15FloatRoundStyleE2EEESJ_S1P_JEEENSA_5SM1004TMEM4LOAD26SM100_TMEM_LOAD_16dp256b4xES12_NS13_INS14_ILi2ELi4ELi3EEES17_NST_INSB_IJS18_S1N_EEENSB_IJS1N_SD_EEEEEEENSA_17SM75_U32x4_LDSM_NENSA_21SM90_TMA_STORE_IM2COLES26_NSA_17SM90_U32x4_STSM_NENSA_39AutoVectorizingCopyWithAssumedAlignmentILi128EEEEEEvvEEEEvNT_6ParamsE) ;  /* 0xffffff68020c7950 */ /* 0x000fea0003c3ffff */
        .weak           $__internal_1_$__cuda_sm10x_tcgen05_guardrail_trap_phase_invalid_during_alloc
        .type           $__internal_1_$__cuda_sm10x_tcgen05_guardrail_trap_phase_invalid_during_alloc,@function
        .size           $__internal_1_$__cuda_sm10x_tcgen05_guardrail_trap_phase_invalid_during_alloc,($__internal_2_$__cuda_sm10x_tcgen05_guardrail_trap_unallocated_columns_being_dealloced - $__internal_1_$__cuda_sm10x_tcgen05_guardrail_trap_phase_invalid_during_alloc)
$__internal_1_$__cuda_sm10x_tcgen05_guardrail_trap_phase_invalid_during_alloc:
[----:B------:R-:W-:Y:S05]  /*97d0*/  BPT.TRAP 0x1 ;  /* 0x000000040000795c */ /* 0x000fea0000300000 */
[----:B------:R-:W-:-:S04]  /*97e0*/  MOV R3, 0x0 ;  /* 0x0000000000037802 */ /* 0x000fc80000000f00 */
[----:B------:R-:W-:Y:S05]  /*97f0*/  RET.REL.NODEC R2 `(_ZN7cutlass13device_kernelINS_4conv6kernel13ConvUniversalINS1_16ConvProblemShapeILNS1_8OperatorE0ELi3EEENS1_10collective14CollectiveConvINS1_47MainloopSm100TmaUmmaWarpSpecializedImplicitGemmILS5_0ELi8ELi3ELi1ELi2EN4cute5tupleIJNSA_1CILi1EEESD_SD_EEEEENSB_IJNSC_ILi64EEENSC_ILi128EEENSB_IJSG_EEEEEENS_6half_tESK_NSA_8TiledMMAINSA_8MMA_AtomIJNSA_20SM100_MMA_F16BF16_SSISK_SK_fLi64ELi128ELNSA_4UMMA5MajorE0ELSP_0ELNSO_7ScaleInE0ELSQ_0EEEEEENSA_6LayoutISE_NSB_IJNSC_ILi0EEESU_SU_EEEEENSB_IJNSA_10UnderscoreESX_SX_EEEEENS7_6detail27Sm100ImplicitGemmTileTraitsINSA_20SM90_TMA_LOAD_IM2COLENSA_14ComposedLayoutINSA_7SwizzleILi3ELi4ELi3EEENSA_18smem_ptr_flag_bitsILi16EEENST_INSB_IJNSC_ILi8EEESG_EEENSB_IJSG_SD_EEEEEEEvEENS11_INSA_13SM90_TMA_LOADES1C_vEEEENS_8epilogue10collective18CollectiveEpilogueINS1H_23Sm100TmaWarpSpecializedILi4ELi2ELi16ELb1ELb0EEEJSJ_NSB_IJNST_ISG_SD_EENST_INSC_ILi32EEESD_EEEEESK_NSB_IJNSB_IJllllEEESD_SU_EEESK_S1R_NS1H_6fusion15FusionCallbacksIS1L_NS1S_17LinearCombinationISK_fSK_fLNS_15FloatRoundStyleE2EEESJ_S1P_JEEENSA_5SM1004TMEM4LOAD26SM100_TMEM_LOAD_16dp256b4xES12_NS13_INS14_ILi2ELi4ELi3EEES17_NST_INSB_IJS18_S1N_EEENSB_IJS1N_SD_EEEEEEENSA_17SM75_U32x4_LDSM_NENSA_21SM90_TMA_STORE_IM2COLES26_NSA_17SM90_U32x4_STSM_NENSA_39AutoVectorizingCopyWithAssumedAlignmentILi128EEEEEEvvEEEEvNT_6ParamsE) ;  /* 0xffffff6802007950 */ /* 0x000fea0003c3ffff */
        .weak           $__internal_2_$__cuda_sm10x_tcgen05_guardrail_trap_unallocated_columns_being_dealloced
        .type           $__internal_2_$__cuda_sm10x_tcgen05_guardrail_trap_unallocated_columns_being_dealloced,@function
        .size           $__internal_2_$__cuda_sm10x_tcgen05_guardrail_trap_unallocated_columns_being_dealloced,(.L_x_178 - $__internal_2_$__cuda_sm10x_tcgen05_guardrail_trap_unallocated_columns_being_dealloced)
$__internal_2_$__cuda_sm10x_tcgen05_guardrail_trap_unallocated_columns_being_dealloced:
[----:B------:R-:W-:Y:S05]  /*9800*/  BPT.TRAP 0x1 ;  /* 0x000000040000795c */ /* 0x000fea0000300000 */
[----:B------:R-:W-:-:S04]  /*9810*/  HFMA2 R3, -RZ, RZ, 0, 0 ;  /* 0x00000000ff037431 */ /* 0x000fc800000001ff */
[----:B------:R-:W-:Y:S05]  /*9820*/  RET.REL.NODEC R2 `(_ZN7cutlass13device_kernelINS_4conv6kernel13ConvUniversalINS1_16ConvProblemShapeILNS1_8OperatorE0ELi3EEENS1_10collective14CollectiveConvINS1_47MainloopSm100TmaUmmaWarpSpecializedImplicitGemmILS5_0ELi8ELi3ELi1ELi2EN4cute5tupleIJNSA_1CILi1EEESD_SD_EEEEENSB_IJNSC_ILi64EEENSC_ILi128EEENSB_IJSG_EEEEEENS_6half_tESK_NSA_8TiledMMAINSA_8MMA_AtomIJNSA_20SM100_MMA_F16BF16_SSISK_SK_fLi64ELi128ELNSA_4UMMA5MajorE0ELSP_0ELNSO_7ScaleInE0ELSQ_0EEEEEENSA_6LayoutISE_NSB_IJNSC_ILi0EEESU_SU_EEEEENSB_IJNSA_10UnderscoreESX_SX_EEEEENS7_6detail27Sm100ImplicitGemmTileTraitsINSA_20SM90_TMA_LOAD_IM2COLENSA_14ComposedLayoutINSA_7SwizzleILi3ELi4ELi3EEENSA_18smem_ptr_flag_bitsILi16EEENST_INSB_IJNSC_ILi8EEESG_EEENSB_IJSG_SD_EEEEEEEvEENS11_INSA_13SM90_TMA_LOADES1C_vEEEENS_8epilogue10collective18CollectiveEpilogueINS1H_23Sm100TmaWarpSpecializedILi4ELi2ELi16ELb1ELb0EEEJSJ_NSB_IJNST_ISG_SD_EENST_INSC_ILi32EEESD_EEEEESK_NSB_IJNSB_IJllllEEESD_SU_EEESK_S1R_NS1H_6fusion15FusionCallbacksIS1L_NS1S_17LinearCombinationISK_fSK_fLNS_15FloatRoundStyleE2EEESJ_S1P_JEEENSA_5SM1004TMEM4LOAD26SM100_TMEM_LOAD_16dp256b4xES12_NS13_INS14_ILi2ELi4ELi3EEES17_NST_INSB_IJS18_S1N_EEENSB_IJS1N_SD_EEEEEEENSA_17SM75_U32x4_LDSM_NENSA_21SM90_TMA_STORE_IM2COLES26_NSA_17SM90_U32x4_STSM_NENSA_39AutoVectorizingCopyWithAssumedAlignmentILi128EEEEEEvvEEEEvNT_6ParamsE) ;  /* 0xffffff6402f47950 */ /* 0x000fea0003c3ffff */
.L_x_177:
[----:B------:R-:W-:-:S00]  /*9830*/  BRA `(.L_x_177) ;  /* 0xfffffffc00fc7947 */ /* 0x000fc0000383ffff */
[----:B------:R-:W-:-:S00]  /*9840*/  NOP ;  /* 0x0000000000007918 */ /* 0x000fc00000000000 */
        /* <DEDUP_REMOVED lines=11> */
.L_x_178:


//--------------------- .nv.global.init           --------------------------
	.section	.nv.global.init,"aw",@progbits
.nv.global.init:
	.type		$str$29,@object
	.size		$str$29,($str$30 - $str$29)
$str$29:
        /*0000*/ 	.byte	0x28, 0x61, 0x64, 0x64, 0x72, 0x65, 0x73, 0x73, 0x20, 0x26, 0x20, 0x6d, 0x61, 0x73, 0x6b, 0x29
        /*0010*/ 	.byte	0x20, 0x3d, 0x3d, 0x20, 0x30, 0x00
	.type		$str$30,@object
	.size		$str$30,($str$28 - $str$30)
$str$30:
        /*0016*/ 	.byte	0x2f, 0x74, 0x6d, 0x70, 0x2f, 0x63, 0x75, 0x74, 0x6c, 0x61, 0x73, 0x73, 0x5f, 0x73, 0x77, 0x65
        /*0026*/ 	.byte	0x65, 0x70, 0x5f, 0x73, 0x72, 0x63, 0x2f, 0x69, 0x6e, 0x63, 0x6c, 0x75, 0x64, 0x65, 0x2f, 0x63
        /*0036*/ 	.byte	0x75, 0x74, 0x65, 0x2f, 0x70, 0x6f, 0x69, 0x6e, 0x74, 0x65, 0x72, 0x5f, 0x66, 0x6c, 0x61, 0x67
        /*0046*/ 	.byte	0x67, 0x65, 0x64, 0x2e, 0x68, 0x70, 0x70, 0x00
	.type		$str$28,@object
	.size		$str$28,($str$27 - $str$28)
$str$28:
        /*004e*/ 	.byte	0x2f, 0x74, 0x6d, 0x70, 0x2f, 0x63, 0x75, 0x74, 0x6c, 0x61, 0x73, 0x73, 0x5f, 0x73, 0x77, 0x65
        /*005e*/ 	.byte	0x65, 0x70, 0x5f, 0x73, 0x72, 0x63, 0x2f, 0x69, 0x6e, 0x63, 0x6c, 0x75, 0x64, 0x65, 0x2f, 0x63
        /*006e*/ 	.byte	0x75, 0x74, 0x65, 0x2f, 0x61, 0x74, 0x6f, 0x6d, 0x2f, 0x63, 0x6f, 0x70, 0x79, 0x5f, 0x74, 0x72
        /*007e*/ 	.byte	0x61, 0x69, 0x74, 0x73, 0x5f, 0x73, 0x6d, 0x31, 0x30, 0x30, 0x2e, 0x68, 0x70, 0x70, 0x00
	.type		$str$27,@object
	.size		$str$27,(__unnamed_1 - $str$27)
$str$27:
        /*008d*/ 	.byte	0x28, 0x28, 0x75, 0x69, 0x6e, 0x74, 0x33, 0x32, 0x5f, 0x74, 0x28, 0x74, 0x68, 0x72, 0x65, 0x61
        /*009d*/ 	.byte	0x64, 0x49, 0x64, 0x78, 0x2e, 0x78, 0x29, 0x20, 0x2f, 0x20, 0x33, 0x32, 0x29, 0x20, 0x25, 0x20
        /*00ad*/ 	.byte	0x34, 0x29, 0x20, 0x3d, 0x3d, 0x20, 0x28, 0x28, 0x28, 0x74, 0x6d, 0x65, 0x6d, 0x5f, 0x61, 0x64
        /*00bd*/ 	.byte	0x64, 0x72, 0x20, 0x3e, 0x3e, 0x20, 0x31, 0x36, 0x29, 0x20, 0x2f, 0x20, 0x33, 0x32, 0x29, 0x20
        /*00cd*/ 	.byte	0x25, 0x20, 0x34, 0x29, 0x00
	.type		__unnamed_1,@object
	.size		__unnamed_1,(__unnamed_2 - __unnamed_1)
__unnamed_1:
        /*00d2*/ 	.byte	0x61, 0x75, 0x74, 0x6f, 0x20, 0x63, 0x75, 0x74, 0x65, 0x3a, 0x3a, 0x61, 0x73, 0x5f, 0x70, 0x6f
        /* <DEDUP_REMOVED lines=24> */
        /*0262*/ 	.byte	0x3e, 0x3e, 0x3e, 0x5d, 0x00
	.type		__unnamed_2,@object
	.size		__unnamed_2,(.L_2 - __unnamed_2)
__unnamed_2:
        /* <DEDUP_REMOVED lines=46> */
.L_2:


//--------------------- .nv.shared._ZN7cutlass13device_kernelINS_4conv6kernel13ConvUniversalINS1_16ConvProblemShapeILNS1_8OperatorE0ELi3EEENS1_10collective14CollectiveConvINS1_47MainloopSm100TmaUmmaWarpSpecializedImplicitGemmILS5_0ELi8ELi3ELi1ELi2EN4cute5tupleIJNSA_1CILi1EEESD_SD_EEEEENSB_IJNSC_ILi64EEENSC_ILi128EEENSB_IJSG_EEEEEENS_6half_tESK_NSA_8TiledMMAINSA_8MMA_AtomIJNSA_20SM100_MMA_F16BF16_SSISK_SK_fLi64ELi128ELNSA_4UMMA5MajorE0ELSP_0ELNSO_7ScaleInE0ELSQ_0EEEEEENSA_6LayoutISE_NSB_IJNSC_ILi0EEESU_SU_EEEEENSB_IJNSA_10UnderscoreESX_SX_EEEEENS7_6detail27Sm100ImplicitGemmTileTraitsINSA_20SM90_TMA_LOAD_IM2COLENSA_14ComposedLayoutINSA_7SwizzleILi3ELi4ELi3EEENSA_18smem_ptr_flag_bitsILi16EEENST_INSB_IJNSC_ILi8EEESG_EEENSB_IJSG_SD_EEEEEEEvEENS11_INSA_13SM90_TMA_LOADES1C_vEEEENS_8epilogue10collective18CollectiveEpilogueINS1H_23Sm100TmaWarpSpecializedILi4ELi2ELi16ELb1ELb0EEEJSJ_NSB_IJNST_ISG_SD_EENST_INSC_ILi32EEESD_EEEEESK_NSB_IJNSB_IJllllEEESD_SU_EEESK_S1R_NS1H_6fusion15FusionCallbacksIS1L_NS1S_17LinearCombinationISK_fSK_fLNS_15FloatRoundStyleE2EEESJ_S1P_JEEENSA_5SM1004TMEM4LOAD26SM100_TMEM_LOAD_16dp256b4xES12_NS13_INS14_ILi2ELi4ELi3EEES17_NST_INSB_IJS18_S1N_EEENSB_IJS1N_SD_EEEEEEENSA_17SM75_U32x4_LDSM_NENSA_21SM90_TMA_STORE_IM2COLES26_NSA_17SM90_U32x4_STSM_NENSA_39AutoVectorizingCopyWithAssumedAlignmentILi128EEEEEEvvEEEEvNT_6ParamsE --------------------------
	.section	.nv.shared._ZN7cutlass13device_kernelINS_4conv6kernel13ConvUniversalINS1_16ConvProblemShapeILNS1_8OperatorE0ELi3EEENS1_10collective14CollectiveConvINS1_47MainloopSm100TmaUmmaWarpSpecializedImplicitGemmILS5_0ELi8ELi3ELi1ELi2EN4cute5tupleIJNSA_1CILi1EEESD_SD_EEEEENSB_IJNSC_ILi64EEENSC_ILi128EEENSB_IJSG_EEEEEENS_6half_tESK_NSA_8TiledMMAINSA_8MMA_AtomIJNSA_20SM100_MMA_F16BF16_SSISK_SK_fLi64ELi128ELNSA_4UMMA5MajorE0ELSP_0ELNSO_7ScaleInE0ELSQ_0EEEEEENSA_6LayoutISE_NSB_IJNSC_ILi0EEESU_SU_EEEEENSB_IJNSA_10UnderscoreESX_SX_EEEEENS7_6detail27Sm100ImplicitGemmTileTraitsINSA_20SM90_TMA_LOAD_IM2COLENSA_14ComposedLayoutINSA_7SwizzleILi3ELi4ELi3EEENSA_18smem_ptr_flag_bitsILi16EEENST_INSB_IJNSC_ILi8EEESG_EEENSB_IJSG_SD_EEEEEEEvEENS11_INSA_13SM90_TMA_LOADES1C_vEEEENS_8epilogue10collective18CollectiveEpilogueINS1H_23Sm100TmaWarpSpecializedILi4ELi2ELi16ELb1ELb0EEEJSJ_NSB_IJNST_ISG_SD_EENST_INSC_ILi32EEESD_EEEEESK_NSB_IJNSB_IJllllEEESD_SU_EEESK_S1R_NS1H_6fusion15FusionCallbacksIS1L_NS1S_17LinearCombinationISK_fSK_fLNS_15FloatRoundStyleE2EEESJ_S1P_JEEENSA_5SM1004TMEM4LOAD26SM100_TMEM_LOAD_16dp256b4xES12_NS13_INS14_ILi2ELi4ELi3EEES17_NST_INSB_IJS18_S1N_EEENSB_IJS1N_SD_EEEEEEENSA_17SM75_U32x4_LDSM_NENSA_21SM90_TMA_STORE_IM2COLES26_NSA_17SM90_U32x4_STSM_NENSA_39AutoVectorizingCopyWithAssumedAlignmentILi128EEEEEEvvEEEEvNT_6ParamsE,"aw",@nobits
	.sectionflags	@""
	.align	16
	.zero		1024


//--------------------- .nv.shared.reserved.0     --------------------------
	.section	.nv.shared.reserved.0,"aw",@nobits
	.weak		__nv_reservedSMEM_offset_0_alias
	.size		__nv_reservedSMEM_offset_0_alias, 0, 64
	.other		__nv_reservedSMEM_offset_0_alias,@"STO_CUDA_RESERVED_SHARED STV_DEFAULT"
__nv_reservedSMEM_offset_0_alias:
	.zero		0
.nv.shared.reserved.0:
	.zero		64
	.weak		__nv_reservedSMEM_tcgen05_partition
	.type		__nv_reservedSMEM_tcgen05_partition,@object
	.size		__nv_reservedSMEM_tcgen05_partition,(.L_0 - __nv_reservedSMEM_tcgen05_partition)
__nv_reservedSMEM_tcgen05_partition:
	.zero		32
.L_0:


//--------------------- .nv.global                --------------------------
	.section	.nv.global,"aw",@nobits
.nv.global:
	.type		_ZN39_INTERNAL_bbd35b8a_4_k_cu_1045c83e_39304cute1_E,@object
	.size		_ZN39_INTERNAL_bbd35b8a_4_k_cu_1045c83e_39304cute1_E,(_ZN39_INTERNAL_bbd35b8a_4_k_cu_1045c83e_39304cuda3std3__45__cpo6cbeginE - _ZN39_INTERNAL_bbd35b8a_4_k_cu_1045c83e_39304cute1_E)
_ZN39_INTERNAL_bbd35b8a_4_k_cu_1045c83e_39304cute1_E:
	.zero		1
	.type		_ZN39_INTERNAL_bbd35b8a_4_k_cu_1045c83e_39304cuda3std3__45__cpo6cbeginE,@object
	.size		_ZN39_INTERNAL_bbd35b8a_4_k_cu_1045c83e_39304cuda3std3__45__cpo6cbeginE,(_ZN39_INTERNAL_bbd35b8a_4_k_cu_1045c83e_39304cuda3std3__48in_placeE - _ZN39_INTERNAL_bbd35b8a_4_k_cu_1045c83e_39304cuda3std3__45__cpo6cbeginE)
_ZN39_INTERNAL_bbd35b8a_4_k_cu_1045c83e_39304cuda3std3__45__cpo6cbeginE:
	.zero		1
	.type		_ZN39_INTERNAL_bbd35b8a_4_k_cu_1045c83e_39304cuda3std3__48in_placeE,@object
	.size		_ZN39_INTERNAL_bbd35b8a_4_k_cu_1045c83e_39304cuda3std3__48in_placeE,(_ZN39_INTERNAL_bbd35b8a_4_k_cu_1045c83e_39304cuda3std6ranges3__45__cpo9iter_moveE - _ZN39_INTERNAL_bbd35b8a_4_k_cu_1045c83e_39304cuda3std3__48in_placeE)
_ZN39_INTERNAL_bbd35b8a_4_k_cu_1045c83e_39304cuda3std3__48in_placeE:
	.zero		1
	.type		_ZN39_INTERNAL_bbd35b8a_4_k_cu_1045c83e_39304cuda3std6ranges3__45__cpo9iter_moveE,@object
	.size		_ZN39_INTERNAL_bbd35b8a_4_k_cu_1045c83e_39304cuda3std6ranges3__45__cpo9iter_moveE,(_ZN39_INTERNAL_bbd35b8a_4_k_cu_1045c83e_39304cuda3std3__45__cpo5beginE - _ZN39_INTERNAL_bbd35b8a_4_k_cu_1045c83e_39304cuda3std6ranges3__45__cpo9iter_moveE)
_ZN39_INTERNAL_bbd35b8a_4_k_cu_1045c83e_39304cuda3std6ranges3__45__cpo9iter_moveE:
	.zero		1
	.type		_ZN39_INTERNAL_bbd35b8a_4_k_cu_1045c83e_39304cuda3std3__45__cpo5beginE,@object
	.size		_ZN39_INTERNAL_bbd35b8a_4_k_cu_1045c83e_39304cuda3std3__45__cpo5beginE,(_ZN39_INTERNAL_bbd35b8a_4_k_cu_1045c83e_39304cuda3std3__441_GLOBAL__N__bbd35b8a_4_k_cu_1045c83e_39306ignoreE - _ZN39_INTERNAL_bbd35b8a_4_k_cu_1045c83e_39304cuda3std3__45__cpo5beginE)
_ZN39_INTERNAL_bbd35b8a_4_k_cu_1045c83e_39304cuda3std3__45__cpo5beginE:
	.zero		1
	.type		_ZN39_INTERNAL_bbd35b8a_4_k_cu_1045c83e_39304cuda3std3__441_GLOBAL__N__bbd35b8a_4_k_cu_1045c83e_39306ignoreE,@object
	.size		_ZN39_INTERNAL_bbd35b8a_4_k_cu_1045c83e_39304cuda3std3__441_GLOBAL__N__bbd35b8a_4_k_cu_1045c83e_39306ignoreE,(_ZN39_INTERNAL_bbd35b8a_4_k_cu_1045c83e_39304cute7productE - _ZN39_INTERNAL_bbd35b8a_4_k_cu_1045c83e_39304cuda3std3__441_GLOBAL__N__bbd35b8a_4_k_cu_1045c83e_39306ignoreE)
_ZN39_INTERNAL_bbd35b8a_4_k_cu_1045c83e_39304cuda3std3__441_GLOBAL__N__bbd35b8a_4_k_cu_1045c83e_39306ignoreE:
	.zero		1
	.type		_ZN39_INTERNAL_bbd35b8a_4_k_cu_1045c83e_39304cute7productE,@object
	.size		_ZN39_INTERNAL_bbd35b8a_4_k_cu_1045c83e_39304cute7productE,(_ZN39_INTERNAL_bbd35b8a_4_k_cu_1045c83e_39304cuda3std3__45__cpo3endE - _ZN39_INTERNAL_bbd35b8a_4_k_cu_1045c83e_39304cute7productE)
_ZN39_INTERNAL_bbd35b8a_4_k_cu_1045c83e_39304cute7productE:
	.zero		1
	.type		_ZN39_INTERNAL_bbd35b8a_4_k_cu_1045c83e_39304cuda3std3__45__cpo3endE,@object
	.size		_ZN39_INTERNAL_bbd35b8a_4_k_cu_1045c83e_39304cuda3std3__45__cpo3endE,(_ZN39_INTERNAL_bbd35b8a_4_k_cu_1045c83e_39304cuda3std3__419piecewise_constructE - _ZN39_INTERNAL_bbd35b8a_4_k_cu_1045c83e_39304cuda3std3__45__cpo3endE)
_ZN39_INTERNAL_bbd35b8a_4_k_cu_1045c83e_39304cuda3std3__45__cpo3endE:
	.zero		1
	.type		_ZN39_INTERNAL_bbd35b8a_4_k_cu_1045c83e_39304cuda3std3__419piecewise_constructE,@object
	.size		_ZN39_INTERNAL_bbd35b8a_4_k_cu_1045c83e_39304cuda3std3__419piecewise_constructE,(_ZN39_INTERNAL_bbd35b8a_4_k_cu_1045c83e_39304cuda3std3__45__cpo4cendE - _ZN39_INTERNAL_bbd35b8a_4_k_cu_1045c83e_39304cuda3std3__419piecewise_constructE)
_ZN39_INTERNAL_bbd35b8a_4_k_cu_1045c83e_39304cuda3std3__419piecewise_constructE:
	.zero		1
	.type		_ZN39_INTERNAL_bbd35b8a_4_k_cu_1045c83e_39304cuda3std3__45__cpo4cendE,@object
	.size		_ZN39_INTERNAL_bbd35b8a_4_k_cu_1045c83e_39304cuda3std3__45__cpo4cendE,(_ZN39_INTERNAL_bbd35b8a_4_k_cu_1045c83e_39304cuda3std6ranges3__45__cpo4swapE - _ZN39_INTERNAL_bbd35b8a_4_k_cu_1045c83e_39304cuda3std3__45__cpo4cendE)
_ZN39_INTERNAL_bbd35b8a_4_k_cu_1045c83e_39304cuda3std3__45__cpo4cendE:
	.zero		1
	.type		_ZN39_INTERNAL_bbd35b8a_4_k_cu_1045c83e_39304cuda3std6ranges3__45__cpo4swapE,@object
	.size		_ZN39_INTERNAL_bbd35b8a_4_k_cu_1045c83e_39304cuda3std6ranges3__45__cpo4swapE,(.L_10 - _ZN39_INTERNAL_bbd35b8a_4_k_cu_1045c83e_39304cuda3std6ranges3__45__cpo4swapE)
_ZN39_INTERNAL_bbd35b8a_4_k_cu_1045c83e_39304cuda3std6ranges3__45__cpo4swapE:
	.zero		1
.L_10:


//--------------------- .nv.constant0._ZN7cutlass13device_kernelINS_4conv6kernel13ConvUniversalINS1_16ConvProblemShapeILNS1_8OperatorE0ELi3EEENS1_10collective14CollectiveConvINS1_47MainloopSm100TmaUmmaWarpSpecializedImplicitGemmILS5_0ELi8ELi3ELi1ELi2EN4cute5tupleIJNSA_1CILi1EEESD_SD_EEEEENSB_IJNSC_ILi64EEENSC_ILi128EEENSB_IJSG_EEEEEENS_6half_tESK_NSA_8TiledMMAINSA_8MMA_AtomIJNSA_20SM100_MMA_F16BF16_SSISK_SK_fLi64ELi128ELNSA_4UMMA5MajorE0ELSP_0ELNSO_7ScaleInE0ELSQ_0EEEEEENSA_6LayoutISE_NSB_IJNSC_ILi0EEESU_SU_EEEEENSB_IJNSA_10UnderscoreESX_SX_EEEEENS7_6detail27Sm100ImplicitGemmTileTraitsINSA_20SM90_TMA_LOAD_IM2COLENSA_14ComposedLayoutINSA_7SwizzleILi3ELi4ELi3EEENSA_18smem_ptr_flag_bitsILi16EEENST_INSB_IJNSC_ILi8EEESG_EEENSB_IJSG_SD_EEEEEEEvEENS11_INSA_13SM90_TMA_LOADES1C_vEEEENS_8epilogue10collective18CollectiveEpilogueINS1H_23Sm100TmaWarpSpecializedILi4ELi2ELi16ELb1ELb0EEEJSJ_NSB_IJNST_ISG_SD_EENST_INSC_ILi32EEESD_EEEEESK_NSB_IJNSB_IJllllEEESD_SU_EEESK_S1R_NS1H_6fusion15FusionCallbacksIS1L_NS1S_17LinearCombinationISK_fSK_fLNS_15FloatRoundStyleE2EEESJ_S1P_JEEENSA_5SM1004TMEM4LOAD26SM100_TMEM_LOAD_16dp256b4xES12_NS13_INS14_ILi2ELi4ELi3EEES17_NST_INSB_IJS18_S1N_EEENSB_IJS1N_SD_EEEEEEENSA_17SM75_U32x4_LDSM_NENSA_21SM90_TMA_STORE_IM2COLES26_NSA_17SM90_U32x4_STSM_NENSA_39AutoVectorizingCopyWithAssumedAlignmentILi128EEEEEEvvEEEEvNT_6ParamsE --------------------------
	.section	.nv.constant0._ZN7cutlass13device_kernelINS_4conv6kernel13ConvUniversalINS1_16ConvProblemShapeILNS1_8OperatorE0ELi3EEENS1_10collective14CollectiveConvINS1_47MainloopSm100TmaUmmaWarpSpecializedImplicitGemmILS5_0ELi8ELi3ELi1ELi2EN4cute5tupleIJNSA_1CILi1EEESD_SD_EEEEENSB_IJNSC_ILi64EEENSC_ILi128EEENSB_IJSG_EEEEEENS_6half_tESK_NSA_8TiledMMAINSA_8MMA_AtomIJNSA_20SM100_MMA_F16BF16_SSISK_SK_fLi64ELi128ELNSA_4UMMA5MajorE0ELSP_0ELNSO_7ScaleInE0ELSQ_0EEEEEENSA_6LayoutISE_NSB_IJNSC_ILi0EEESU_SU_EEEEENSB_IJNSA_10UnderscoreESX_SX_EEEEENS7_6detail27Sm100ImplicitGemmTileTraitsINSA_20SM90_TMA_LOAD_IM2COLENSA_14ComposedLayoutINSA_7SwizzleILi3ELi4ELi3EEENSA_18smem_ptr_flag_bitsILi16EEENST_INSB_IJNSC_ILi8EEESG_EEENSB_IJSG_SD_EEEEEEEvEENS11_INSA_13SM90_TMA_LOADES1C_vEEEENS_8epilogue10collective18CollectiveEpilogueINS1H_23Sm100TmaWarpSpecializedILi4ELi2ELi16ELb1ELb0EEEJSJ_NSB_IJNST_ISG_SD_EENST_INSC_ILi32EEESD_EEEEESK_NSB_IJNSB_IJllllEEESD_SU_EEESK_S1R_NS1H_6fusion15FusionCallbacksIS1L_NS1S_17LinearCombinationISK_fSK_fLNS_15FloatRoundStyleE2EEESJ_S1P_JEEENSA_5SM1004TMEM4LOAD26SM100_TMEM_LOAD_16dp256b4xES12_NS13_INS14_ILi2ELi4ELi3EEES17_NST_INSB_IJS18_S1N_EEENSB_IJS1N_SD_EEEEEEENSA_17SM75_U32x4_LDSM_NENSA_21SM90_TMA_STORE_IM2COLES26_NSA_17SM90_U32x4_STSM_NENSA_39AutoVectorizingCopyWithAssumedAlignmentILi128EEEEEEvvEEEEvNT_6ParamsE,"a",@progbits
	.sectionflags	@""
	.align	4
.nv.constant0._ZN7cutlass13device_kernelINS_4conv6kernel13ConvUniversalINS1_16ConvProblemShapeILNS1_8OperatorE0ELi3EEENS1_10collective14CollectiveConvINS1_47MainloopSm100TmaUmmaWarpSpecializedImplicitGemmILS5_0ELi8ELi3ELi1ELi2EN4cute5tupleIJNSA_1CILi1EEESD_SD_EEEEENSB_IJNSC_ILi64EEENSC_ILi128EEENSB_IJSG_EEEEEENS_6half_tESK_NSA_8TiledMMAINSA_8MMA_AtomIJNSA_20SM100_MMA_F16BF16_SSISK_SK_fLi64ELi128ELNSA_4UMMA5MajorE0ELSP_0ELNSO_7ScaleInE0ELSQ_0EEEEEENSA_6LayoutISE_NSB_IJNSC_ILi0EEESU_SU_EEEEENSB_IJNSA_10UnderscoreESX_SX_EEEEENS7_6detail27Sm100ImplicitGemmTileTraitsINSA_20SM90_TMA_LOAD_IM2COLENSA_14ComposedLayoutINSA_7SwizzleILi3ELi4ELi3EEENSA_18smem_ptr_flag_bitsILi16EEENST_INSB_IJNSC_ILi8EEESG_EEENSB_IJSG_SD_EEEEEEEvEENS11_INSA_13SM90_TMA_LOADES1C_vEEEENS_8epilogue10collective18CollectiveEpilogueINS1H_23Sm100TmaWarpSpecializedILi4ELi2ELi16ELb1ELb0EEEJSJ_NSB_IJNST_ISG_SD_EENST_INSC_ILi32EEESD_EEEEESK_NSB_IJNSB_IJllllEEESD_SU_EEESK_S1R_NS1H_6fusion15FusionCallbacksIS1L_NS1S_17LinearCombinationISK_fSK_fLNS_15FloatRoundStyleE2EEESJ_S1P_JEEENSA_5SM1004TMEM4LOAD26SM100_TMEM_LOAD_16dp256b4xES12_NS13_INS14_ILi2ELi4ELi3EEES17_NST_INSB_IJS18_S1N_EEENSB_IJS1N_SD_EEEEEEENSA_17SM75_U32x4_LDSM_NENSA_21SM90_TMA_STORE_IM2COLES26_NSA_17SM90_U32x4_STSM_NENSA_39AutoVectorizingCopyWithAssumedAlignmentILi128EEEEEEvvEEEEvNT_6ParamsE:
	.zero		3200


//--------------------- SYMBOLS --------------------------

	.type		.nv.reservedSmem.offset0,@object
	.size		.nv.reservedSmem.offset0,0x4
	.type		.nv.reservedSmem.cap,@object
	.size		.nv.reservedSmem.cap,0x4
	.type		__assertfail,@function
